	.target	sm_80

	.elftype	@"ET_EXEC"


//--------------------- .note.nv.tkinfo           --------------------------
	.section	.note.nv.tkinfo,"",@"SHT_NOTE"
	.sectionflags	@"SHF_NOTE_NV_TKINFO"
	.tkinfo
        /*0018*/ 	.word	0x00000002
        /*0030*/ 	.string	""
        /*0030*/ 	.string	"ptxas"
        /*0030*/ 	.string	"Cuda compilation tools, release 13.0, V13.0.88"
        /*0030*/ 	.string	"Build cuda_13.0.r13.0/compiler.36424714_0"
        /*0030*/ 	.string	"-v  -suppress-debug-info  -lineinfo  -arch sm_80 "



//--------------------- .note.nv.cuinfo           --------------------------
	.section	.note.nv.cuinfo,"",@"SHT_NOTE"
	.sectionflags	@"SHF_NOTE_NV_CUINFO"
        /*0018*/ 	.short	0x0002
        /*001a*/ 	.short	0x0050
        /*001c*/ 	.short	0x0082
	.zero		2


//--------------------- .nv.info                  --------------------------
	.section	.nv.info,"",@"SHT_CUDA_INFO"
	.align	4


	//----- nvinfo : EIATTR_REGCOUNT
	.align		4
        /*0000*/ 	.byte	0x04, 0x2f
        /*0002*/ 	.short	(.L_1 - .L_0)
	.align		4
.L_0:
        /*0004*/ 	.word	index@(matmul_kernel)
        /*0008*/ 	.word	0x000000fe


	//----- nvinfo : EIATTR_FRAME_SIZE
	.align		4
.L_1:
        /*000c*/ 	.byte	0x04, 0x11
        /*000e*/ 	.short	(.L_3 - .L_2)
	.align		4
.L_2:
        /*0010*/ 	.word	index@(matmul_kernel)
        /*0014*/ 	.word	0x00000000


	//----- nvinfo : EIATTR_MIN_STACK_SIZE
	.align		4
.L_3:
        /*0018*/ 	.byte	0x04, 0x12
        /*001a*/ 	.short	(.L_5 - .L_4)
	.align		4
.L_4:
        /*001c*/ 	.word	index@(matmul_kernel)
        /*0020*/ 	.word	0x00000000
.L_5:


//--------------------- .nv.info.matmul_kernel    --------------------------
	.section	.nv.info.matmul_kernel,"",@"SHT_CUDA_INFO"
	.sectionflags	@""
	.align	4


	//----- nvinfo : EIATTR_CUDA_API_VERSION
	.align		4
        /*0000*/ 	.byte	0x04, 0x37
        /*0002*/ 	.short	(.L_7 - .L_6)
.L_6:
        /*0004*/ 	.word	0x00000082


	//----- nvinfo : EIATTR_SW2861232_WAR
	.align		4
.L_7:
        /*0008*/ 	.byte	0x01, 0x35
	.zero		2


	//----- nvinfo : EIATTR_PARAM_CBANK
	.align		4
        /*000c*/ 	.byte	0x04, 0x0a
        /*000e*/ 	.short	(.L_9 - .L_8)
	.align		4
.L_8:
        /*0010*/ 	.word	index@(.nv.constant0.matmul_kernel)
        /*0014*/ 	.short	0x0160
        /*0016*/ 	.short	0x0050


	//----- nvinfo : EIATTR_CBANK_PARAM_SIZE
	.align		4
.L_9:
        /*0018*/ 	.byte	0x03, 0x19
        /*001a*/ 	.short	0x0050


	//----- nvinfo : EIATTR_KPARAM_INFO
	.align		4
        /*001c*/ 	.byte	0x04, 0x17
        /*001e*/ 	.short	(.L_11 - .L_10)
.L_10:
        /*0020*/ 	.word	0x00000000
        /*0024*/ 	.short	0x000d
        /*0026*/ 	.short	0x0048
        /*0028*/ 	.byte	0x00, 0xf4, 0x21, 0x00


	//----- nvinfo : EIATTR_KPARAM_INFO
	.align		4
.L_11:
        /*002c*/ 	.byte	0x04, 0x17
        /*002e*/ 	.short	(.L_13 - .L_12)
.L_12:
        /*0030*/ 	.word	0x00000000
        /*0034*/ 	.short	0x000c
        /*0036*/ 	.short	0x0040
        /*0038*/ 	.byte	0x00, 0xf4, 0x21, 0x00


	//----- nvinfo : EIATTR_KPARAM_INFO
	.align		4
.L_13:
        /*003c*/ 	.byte	0x04, 0x17
        /*003e*/ 	.short	(.L_15 - .L_14)
.L_14:
        /*0040*/ 	.word	0x00000000
        /*0044*/ 	.short	0x000b
        /*0046*/ 	.short	0x0038
        /*0048*/ 	.byte	0x00, 0xf0, 0x11, 0x00


	//----- nvinfo : EIATTR_KPARAM_INFO
	.align		4
.L_15:
        /*004c*/ 	.byte	0x04, 0x17
        /*004e*/ 	.short	(.L_17 - .L_16)
.L_16:
        /*0050*/ 	.word	0x00000000
        /*0054*/ 	.short	0x000a
        /*0056*/ 	.short	0x0034
        /*0058*/ 	.byte	0x00, 0xf0, 0x11, 0x00


	//----- nvinfo : EIATTR_KPARAM_INFO
	.align		4
.L_17:
        /*005c*/ 	.byte	0x04, 0x17
        /*005e*/ 	.short	(.L_19 - .L_18)
.L_18:
        /*0060*/ 	.word	0x00000000
        /*0064*/ 	.short	0x0009
        /*0066*/ 	.short	0x0030
        /*0068*/ 	.byte	0x00, 0xf0, 0x11, 0x00


	//----- nvinfo : EIATTR_KPARAM_INFO
	.align		4
.L_19:
        /*006c*/ 	.byte	0x04, 0x17
        /*006e*/ 	.short	(.L_21 - .L_20)
.L_20:
        /*0070*/ 	.word	0x00000000
        /*0074*/ 	.short	0x0008
        /*0076*/ 	.short	0x002c
        /*0078*/ 	.byte	0x00, 0xf0, 0x11, 0x00


	//----- nvinfo : EIATTR_KPARAM_INFO
	.align		4
.L_21:
        /*007c*/ 	.byte	0x04, 0x17
        /*007e*/ 	.short	(.L_23 - .L_22)
.L_22:
        /*0080*/ 	.word	0x00000000
        /*0084*/ 	.short	0x0007
        /*0086*/ 	.short	0x0028
        /*0088*/ 	.byte	0x00, 0xf0, 0x11, 0x00


	//----- nvinfo : EIATTR_KPARAM_INFO
	.align		4
.L_23:
        /*008c*/ 	.byte	0x04, 0x17
        /*008e*/ 	.short	(.L_25 - .L_24)
.L_24:
        /*0090*/ 	.word	0x00000000
        /*0094*/ 	.short	0x0006
        /*0096*/ 	.short	0x0024
        /*0098*/ 	.byte	0x00, 0xf0, 0x11, 0x00


	//----- nvinfo : EIATTR_KPARAM_INFO
	.align		4
.L_25:
        /*009c*/ 	.byte	0x04, 0x17
        /*009e*/ 	.short	(.L_27 - .L_26)
.L_26:
        /*00a0*/ 	.word	0x00000000
        /*00a4*/ 	.short	0x0005
        /*00a6*/ 	.short	0x0020
        /*00a8*/ 	.byte	0x00, 0xf0, 0x11, 0x00


	//----- nvinfo : EIATTR_KPARAM_INFO
	.align		4
.L_27:
        /*00ac*/ 	.byte	0x04, 0x17
        /*00ae*/ 	.short	(.L_29 - .L_28)
.L_28:
        /*00b0*/ 	.word	0x00000000
        /*00b4*/ 	.short	0x0004
        /*00b6*/ 	.short	0x001c
        /*00b8*/ 	.byte	0x00, 0xf0, 0x11, 0x00


	//----- nvinfo : EIATTR_KPARAM_INFO
	.align		4
.L_29:
        /*00bc*/ 	.byte	0x04, 0x17
        /*00be*/ 	.short	(.L_31 - .L_30)
.L_30:
        /*00c0*/ 	.word	0x00000000
        /*00c4*/ 	.short	0x0003
        /*00c6*/ 	.short	0x0018
        /*00c8*/ 	.byte	0x00, 0xf0, 0x11, 0x00


	//----- nvinfo : EIATTR_KPARAM_INFO
	.align		4
.L_31:
        /*00cc*/ 	.byte	0x04, 0x17
        /*00ce*/ 	.short	(.L_33 - .L_32)
.L_32:
        /*00d0*/ 	.word	0x00000000
        /*00d4*/ 	.short	0x0002
        /*00d6*/ 	.short	0x0010
        /*00d8*/ 	.byte	0x00, 0xf4, 0x21, 0x00


	//----- nvinfo : EIATTR_KPARAM_INFO
	.align		4
.L_33:
        /*00dc*/ 	.byte	0x04, 0x17
        /*00de*/ 	.short	(.L_35 - .L_34)
.L_34:
        /*00e0*/ 	.word	0x00000000
        /*00e4*/ 	.short	0x0001
        /*00e6*/ 	.short	0x0008
        /*00e8*/ 	.byte	0x00, 0xf4, 0x21, 0x00


	//----- nvinfo : EIATTR_KPARAM_INFO
	.align		4
.L_35:
        /*00ec*/ 	.byte	0x04, 0x17
        /*00ee*/ 	.short	(.L_37 - .L_36)
.L_36:
        /*00f0*/ 	.word	0x00000000
        /*00f4*/ 	.short	0x0000
        /*00f6*/ 	.short	0x0000
        /*00f8*/ 	.byte	0x00, 0xf4, 0x21, 0x00


	//----- nvinfo : EIATTR_MAXREG_COUNT
	.align		4
.L_37:
        /*00fc*/ 	.byte	0x03, 0x1b
        /*00fe*/ 	.short	0x00ff


	//----- nvinfo : EIATTR_NUM_BARRIERS
	.align		4
        /*0100*/ 	.byte	0x02, 0x4c
        /*0102*/ 	.byte	0x01
	.zero		1


	//----- nvinfo : EIATTR_MERCURY_ISA_VERSION
	.align		4
        /*0104*/ 	.byte	0x03, 0x5f
        /*0106*/ 	.short	0x0000


	//----- nvinfo : EIATTR_EXIT_INSTR_OFFSETS
	.align		4
        /*0108*/ 	.byte	0x04, 0x1c
        /*010a*/ 	.short	(.L_39 - .L_38)


	//   ....[0]....
.L_38:
        /*010c*/ 	.word	0x000088a0


	//   ....[1]....
        /*0110*/ 	.word	0x000088c0


	//----- nvinfo : EIATTR_REQNTID
	.align		4
.L_39:
        /*0114*/ 	.byte	0x04, 0x10
        /*0116*/ 	.short	(.L_41 - .L_40)
.L_40:
        /*0118*/ 	.word	0x00000080
        /*011c*/ 	.word	0x00000001
        /*0120*/ 	.word	0x00000001
.L_41:


//--------------------- .nv.callgraph             --------------------------
	.section	.nv.callgraph,"",@"SHT_CUDA_CALLGRAPH"
	.align	4
	.sectionentsize	8
	.align		4
        /*0000*/ 	.word	0x00000000
	.align		4
        /*0004*/ 	.word	0xffffffff
	.align		4
        /*0008*/ 	.word	0x00000000
	.align		4
        /*000c*/ 	.word	0xfffffffe
	.align		4
        /*0010*/ 	.word	0x00000000
	.align		4
        /*0014*/ 	.word	0xfffffffd
	.align		4
        /*0018*/ 	.word	0x00000000
	.align		4
        /*001c*/ 	.word	0xfffffffc


//--------------------- .nv.rel.action            --------------------------
	.section	.nv.rel.action,"",@"SHT_CUDA_RELOCINFO"
	.align	8
	.sectionentsize	8
        /*0000*/ 	.byte	0x73, 0x00, 0x00, 0x00, 0x00, 0x00, 0x00, 0x00, 0x00, 0x00, 0x00, 0x11, 0x25, 0x00, 0x05, 0x36


//--------------------- .nv.constant0.matmul_kernel --------------------------
	.section	.nv.constant0.matmul_kernel,"a",@progbits
	.sectionflags	@""
	.align	4
.nv.constant0.matmul_kernel:
	.zero		432


//--------------------- .text.matmul_kernel       --------------------------
	.section	.text.matmul_kernel,"ax",@progbits
	.sectioninfo	@"SHI_REGISTERS=254"
	.align	128
        .global         matmul_kernel
        .type           matmul_kernel,@function
        .size           matmul_kernel,(.L_x_4 - matmul_kernel)
        .other          matmul_kernel,@"STO_CUDA_ENTRY STV_DEFAULT"
matmul_kernel:
.text.matmul_kernel:
[----:B------:R-:W-:Y:S02]  /*0000*/  IMAD.MOV.U32 R1, RZ, RZ, c[0x0][0x28] ;  /* 0x00000a00ff017624 */ /* 0x000fe400078e00ff */
[----:B------:R-:W-:Y:S01]  /*0010*/  IMAD.MOV.U32 R0, RZ, RZ, c[0x0][0x17c] ;  /* 0x00005f00ff007624 */ /* 0x000fe200078e00ff */
[----:B------:R-:W1:Y:S01]  /*0020*/  S2R R5, SR_CTAID.X ;  /* 0x0000000000057919 */ /* 0x000e620000002500 */
[----:B------:R-:W-:Y:S01]  /*0030*/  IMAD.MOV.U32 R197, RZ, RZ, c[0x0][0x180] ;  /* 0x00006000ffc57624 */ /* 0x000fe200078e00ff */
[----:B------:R-:W-:Y:S01]  /*0040*/  IABS R12, c[0x0][0x178] ;  /* 0x00005e00000c7a13 */ /* 0x000fe20000000000 */
[----:B------:R-:W-:Y:S01]  /*0050*/  IMAD.MOV.U32 R157, RZ, RZ, c[0x0][0x188] ;  /* 0x00006200ff9d7624 */ /* 0x000fe200078e00ff */
[----:B------:R-:W-:Y:S01]  /*0060*/  IADD3 R0, R0, 0x3f, RZ ;  /* 0x0000003f00007810 */ /* 0x000fe20007ffe0ff */
[----:B------:R-:W2:Y:S01]  /*0070*/  S2R R191, SR_TID.X ;  /* 0x0000000000bf7919 */ /* 0x000ea20000002100 */
[----:B------:R-:W-:Y:S01]  /*0080*/  IADD3 R105, R197, -0x20, RZ ;  /* 0xffffffe0c5697810 */ /* 0x000fe20007ffe0ff */
[C---:B------:R-:W-:Y:S01]  /*0090*/  IMAD.SHL.U32 R228, R157.reuse, 0x4, RZ ;  /* 0x000000049de47824 */ /* 0x040fe200078e00ff */
[----:B------:R-:W-:Y:S01]  /*00a0*/  SHF.R.S32.HI R3, RZ, 0x1f, R0 ;  /* 0x0000001fff037819 */ /* 0x000fe20000011400 */
[----:B------:R-:W-:Y:S01]  /*00b0*/  IMAD R212, R157, 0xc, RZ ;  /* 0x0000000c9dd47824 */ /* 0x000fe200078e02ff */
[----:B------:R-:W-:Y:S01]  /*00c0*/  IADD3 R89, R197, -0x9, RZ ;  /* 0xfffffff7c5597810 */ /* 0x000fe20007ffe0ff */
[----:B------:R-:W-:Y:S01]  /*00d0*/  IMAD R230, R157, 0x3, RZ ;  /* 0x000000039de67824 */ /* 0x000fe200078e02ff */
[----:B------:R-:W-:Y:S01]  /*00e0*/  LEA.HI R3, R3, R0, RZ, 0x6 ;  /* 0x0000000003037211 */ /* 0x000fe200078f30ff */
[C---:B------:R-:W-:Y:S01]  /*00f0*/  IMAD R237, R157.reuse, 0x14, RZ ;  /* 0x000000149ded7824 */ /* 0x040fe200078e02ff */
[----:B------:R-:W-:Y:S01]  /*0100*/  ULDC.64 UR4, c[0x0][0x118] ;  /* 0x0000460000047ab9 */ /* 0x000fe20000000a00 */
[C---:B------:R-:W-:Y:S01]  /*0110*/  IMAD.SHL.U32 R232, R157.reuse, 0x2, RZ ;  /* 0x000000029de87824 */ /* 0x040fe200078e00ff */
[----:B------:R-:W-:Y:S01]  /*0120*/  SHF.R.S32.HI R3, RZ, 0x6, R3 ;  /* 0x00000006ff037819 */ /* 0x000fe20000011403 */
[C---:B------:R-:W-:Y:S01]  /*0130*/  IMAD R226, R157.reuse, 0x5, RZ ;  /* 0x000000059de27824 */ /* 0x040fe200078e02ff */
[----:B------:R-:W-:Y:S01]  /*0140*/  IABS R74, c[0x0][0x17c] ;  /* 0x00005f00004a7a13 */ /* 0x000fe20000000000 */
[----:B------:R-:W-:-:S02]  /*0150*/  IMAD R221, R157, 0x1c, RZ ;  /* 0x0000001c9ddd7824 */ /* 0x000fc400078e02ff */
[----:B------:R-:W-:Y:S02]  /*0160*/  IMAD.SHL.U32 R4, R3, 0x8, RZ ;  /* 0x0000000803047824 */ /* 0x000fe400078e00ff */
[C---:B------:R-:W-:Y:S01]  /*0170*/  IMAD R229, R157.reuse, 0x18, RZ ;  /* 0x000000189de57824 */ /* 0x040fe200078e02ff */
[----:B-1----:R-:W-:Y:S01]  /*0180*/  IABS R8, R5 ;  /* 0x0000000500087213 */ /* 0x002fe20000000000 */
[C---:B------:R-:W-:Y:S01]  /*0190*/  IMAD R222, R157.reuse, 0x7, RZ ;  /* 0x000000079dde7824 */ /* 0x040fe200078e02ff */
[-C--:B------:R-:W-:Y:S01]  /*01a0*/  IABS R7, R4.reuse ;  /* 0x0000000400077213 */ /* 0x080fe20000000000 */
[C---:B------:R-:W-:Y:S01]  /*01b0*/  IMAD R23, R157.reuse, 0x24, RZ ;  /* 0x000000249d177824 */ /* 0x040fe200078e02ff */
[----:B------:R-:W-:Y:S01]  /*01c0*/  IABS R10, R4 ;  /* 0x00000004000a7213 */ /* 0x000fe20000000000 */
[----:B------:R-:W-:Y:S01]  /*01d0*/  IMAD R224, R157, 0x6, RZ ;  /* 0x000000069de07824 */ /* 0x000fe200078e02ff */
[----:B------:R-:W1:Y:S01]  /*01e0*/  I2F.RP R0, R7 ;  /* 0x0000000700007306 */ /* 0x000e620000209400 */
[----:B--2---:R-:W-:Y:S01]  /*01f0*/  LOP3.LUT R234, R191, 0x7f, RZ, 0xc0, !PT ;  /* 0x0000007fbfea7812 */ /* 0x004fe200078ec0ff */
[----:B------:R-:W-:Y:S01]  /*0200*/  IMAD R218, R157, 0x9, RZ ;  /* 0x000000099dda7824 */ /* 0x000fe200078e02ff */
[----:B------:R-:W-:Y:S01]  /*0210*/  LOP3.LUT R210, R191, 0x1f, RZ, 0xc0, !PT ;  /* 0x0000001fbfd27812 */ /* 0x000fe200078ec0ff */
[----:B------:R-:W-:-:S02]  /*0220*/  IMAD R27, R157, 0x2c, RZ ;  /* 0x0000002c9d1b7824 */ /* 0x000fc400078e02ff */
[C---:B------:R-:W-:Y:S02]  /*0230*/  IMAD.SHL.U32 R220, R157.reuse, 0x8, RZ ;  /* 0x000000089ddc7824 */ /* 0x040fe400078e00ff */
[C---:B------:R-:W-:Y:S02]  /*0240*/  IMAD R25, R157.reuse, 0x28, RZ ;  /* 0x000000289d197824 */ /* 0x040fe400078e02ff */
[C---:B------:R-:W-:Y:S02]  /*0250*/  IMAD R214, R157.reuse, 0xb, RZ ;  /* 0x0000000b9dd67824 */ /* 0x040fe400078e02ff */
[C---:B------:R-:W-:Y:S02]  /*0260*/  IMAD R31, R157.reuse, 0x34, RZ ;  /* 0x000000349d1f7824 */ /* 0x040fe400078e02ff */
[C---:B------:R-:W-:Y:S01]  /*0270*/  IMAD R216, R157.reuse, 0xa, RZ ;  /* 0x0000000a9dd87824 */ /* 0x040fe200078e02ff */
[----:B-1----:R-:W1:Y:S01]  /*0280*/  MUFU.RCP R0, R0 ;  /* 0x0000000000007308 */ /* 0x002e620000001000 */
[----:B------:R-:W-:-:S02]  /*0290*/  IMAD R29, R157, 0x30, RZ ;  /* 0x000000309d1d7824 */ /* 0x000fc400078e02ff */
[C---:B------:R-:W-:Y:S02]  /*02a0*/  IMAD R251, R157.reuse, 0xd, RZ ;  /* 0x0000000d9dfb7824 */ /* 0x040fe400078e02ff */
[C---:B------:R-:W-:Y:S02]  /*02b0*/  IMAD R35, R157.reuse, 0x3c, RZ ;  /* 0x0000003c9d237824 */ /* 0x040fe400078e02ff */
[C---:B------:R-:W-:Y:S02]  /*02c0*/  IMAD R33, R157.reuse, 0x38, RZ ;  /* 0x000000389d217824 */ /* 0x040fe400078e02ff */
[C---:B------:R-:W-:Y:S02]  /*02d0*/  IMAD R247, R157.reuse, 0xf, RZ ;  /* 0x0000000f9df77824 */ /* 0x040fe400078e02ff */
[C---:B------:R-:W-:Y:S02]  /*02e0*/  IMAD R39, R157.reuse, 0x44, RZ ;  /* 0x000000449d277824 */ /* 0x040fe400078e02ff */
[----:B------:R-:W-:-:S02]  /*02f0*/  IMAD R249, R157, 0xe, RZ ;  /* 0x0000000e9df97824 */ /* 0x000fc400078e02ff */
[C---:B------:R-:W-:Y:S01]  /*0300*/  IMAD R243, R157.reuse, 0x11, RZ ;  /* 0x000000119df37824 */ /* 0x040fe200078e02ff */
[----:B-1----:R-:W-:Y:S01]  /*0310*/  IADD3 R2, R0, 0xffffffe, RZ ;  /* 0x0ffffffe00027810 */ /* 0x002fe20007ffe0ff */
[----:B------:R-:W-:Y:S02]  /*0320*/  IMAD.MOV R0, RZ, RZ, -R10 ;  /* 0x000000ffff007224 */ /* 0x000fe400078e0a0a */
[C---:B------:R-:W-:Y:S01]  /*0330*/  IMAD R49, R157.reuse, 0x48, RZ ;  /* 0x000000489d317824 */ /* 0x040fe200078e02ff */
[----:B------:R1:W2:Y:S01]  /*0340*/  F2I.FTZ.U32.TRUNC.NTZ R3, R2 ;  /* 0x0000000200037305 */ /* 0x0002a2000021f000 */
[C---:B------:R-:W-:Y:S02]  /*0350*/  IMAD.SHL.U32 R245, R157.reuse, 0x10, RZ ;  /* 0x000000109df57824 */ /* 0x040fe400078e00ff */
[C---:B------:R-:W-:Y:S02]  /*0360*/  IMAD R241, R157.reuse, 0x12, RZ ;  /* 0x000000129df17824 */ /* 0x040fe400078e02ff */
[----:B------:R-:W-:-:S02]  /*0370*/  IMAD R53, R157, 0x4c, RZ ;  /* 0x0000004c9d357824 */ /* 0x000fc400078e02ff */
[C---:B------:R-:W-:Y:S02]  /*0380*/  IMAD R239, R157.reuse, 0x13, RZ ;  /* 0x000000139def7824 */ /* 0x040fe400078e02ff */
[----:B-1----:R-:W-:Y:S02]  /*0390*/  IMAD.MOV.U32 R2, RZ, RZ, RZ ;  /* 0x000000ffff027224 */ /* 0x002fe400078e00ff */
[C---:B------:R-:W-:Y:S02]  /*03a0*/  IMAD R59, R157.reuse, 0x50, RZ ;  /* 0x000000509d3b7824 */ /* 0x040fe400078e02ff */
[C---:B------:R-:W-:Y:S02]  /*03b0*/  IMAD R235, R157.reuse, 0x15, RZ ;  /* 0x000000159deb7824 */ /* 0x040fe400078e02ff */
[----:B------:R-:W-:Y:S02]  /*03c0*/  IMAD R233, R157, 0x16, RZ ;  /* 0x000000169de97824 */ /* 0x000fe400078e02ff */
[----:B--2---:R-:W-:-:S02]  /*03d0*/  IMAD.MOV R6, RZ, RZ, -R3 ;  /* 0x000000ffff067224 */ /* 0x004fc400078e0a03 */
[----:B------:R-:W-:Y:S02]  /*03e0*/  IMAD R63, R157, 0x5c, RZ ;  /* 0x0000005c9d3f7824 */ /* 0x000fe400078e02ff */
[----:B------:R-:W-:Y:S02]  /*03f0*/  IMAD R9, R6, R7, RZ ;  /* 0x0000000706097224 */ /* 0x000fe400078e02ff */
[----:B------:R-:W-:Y:S02]  /*0400*/  IMAD.MOV.U32 R6, RZ, RZ, R8 ;  /* 0x000000ffff067224 */ /* 0x000fe400078e0008 */
[----:B------:R-:W-:-:S04]  /*0410*/  IMAD.HI.U32 R3, R3, R9, R2 ;  /* 0x0000000903037227 */ /* 0x000fc800078e0002 */
[----:B------:R-:W-:Y:S02]  /*0420*/  IMAD R231, R157, 0x17, RZ ;  /* 0x000000179de77824 */ /* 0x000fe400078e02ff */
[----:B------:R-:W-:-:S04]  /*0430*/  IMAD.HI.U32 R3, R3, R6, RZ ;  /* 0x0000000603037227 */ /* 0x000fc800078e00ff */
[----:B------:R-:W-:Y:S02]  /*0440*/  IMAD R0, R3, R0, R6 ;  /* 0x0000000003007224 */ /* 0x000fe400078e0206 */
[C---:B------:R-:W-:Y:S02]  /*0450*/  IMAD R65, R157.reuse, 0x60, RZ ;  /* 0x000000609d417824 */ /* 0x040fe400078e02ff */
[----:B------:R-:W-:Y:S01]  /*0460*/  IMAD R227, R157, 0x19, RZ ;  /* 0x000000199de37824 */ /* 0x000fe200078e02ff */
[----:B------:R-:W-:Y:S01]  /*0470*/  ISETP.GT.U32.AND P1, PT, R7, R0, PT ;  /* 0x000000000700720c */ /* 0x000fe20003f24070 */
[C---:B------:R-:W-:Y:S02]  /*0480*/  IMAD R225, R157.reuse, 0x1a, RZ ;  /* 0x0000001a9de17824 */ /* 0x040fe400078e02ff */
[C---:B------:R-:W-:Y:S02]  /*0490*/  IMAD R223, R157.reuse, 0x1b, RZ ;  /* 0x0000001b9ddf7824 */ /* 0x040fe400078e02ff */
[----:B------:R-:W-:-:S02]  /*04a0*/  IMAD R67, R157, 0x74, RZ ;  /* 0x000000749d437824 */ /* 0x000fc400078e02ff */
[C---:B------:R-:W-:Y:S02]  /*04b0*/  IMAD R219, R157.reuse, 0x1d, RZ ;  /* 0x0000001d9ddb7824 */ /* 0x040fe400078e02ff */
[C---:B------:R-:W-:Y:S02]  /*04c0*/  IMAD R81, R157.reuse, 0x78, RZ ;  /* 0x000000789d517824 */ /* 0x040fe400078e02ff */
[----:B------:R-:W-:Y:S02]  /*04d0*/  IMAD R217, R157, 0x1e, RZ ;  /* 0x0000001e9dd97824 */ /* 0x000fe400078e02ff */
[----:B------:R-:W-:Y:S01]  /*04e0*/  @!P1 IMAD.IADD R0, R0, 0x1, -R7 ;  /* 0x0000000100009824 */ /* 0x000fe200078e0a07 */
[----:B------:R-:W-:Y:S01]  /*04f0*/  @!P1 IADD3 R3, R3, 0x1, RZ ;  /* 0x0000000103039810 */ /* 0x000fe20007ffe0ff */
[----:B------:R-:W-:Y:S01]  /*0500*/  IMAD R215, R157, 0x1f, RZ ;  /* 0x0000001f9dd77824 */ /* 0x000fe200078e02ff */
[----:B------:R-:W-:Y:S01]  /*0510*/  ISETP.NE.AND P1, PT, R4, RZ, PT ;  /* 0x000000ff0400720c */ /* 0x000fe20003f25270 */
[----:B------:R-:W-:Y:S01]  /*0520*/  IMAD.SHL.U32 R209, R234, 0x4, RZ ;  /* 0x00000004ead17824 */ /* 0x000fe200078e00ff */
[----:B------:R-:W-:Y:S01]  /*0530*/  ISETP.GE.U32.AND P0, PT, R0, R7, PT ;  /* 0x000000070000720c */ /* 0x000fe20003f06070 */
[----:B------:R-:W-:Y:S01]  /*0540*/  IMAD.MOV.U32 R106, RZ, RZ, RZ ;  /* 0x000000ffff6a7224 */ /* 0x000fe200078e00ff */
[----:B------:R-:W-:Y:S01]  /*0550*/  LOP3.LUT R0, R5, R4, RZ, 0x3c, !PT ;  /* 0x0000000405007212 */ /* 0x000fe200078e3cff */
[----:B------:R-:W-:Y:S01]  /*0560*/  IMAD R117, R210, c[0x0][0x18c], RZ ;  /* 0x00006300d2757a24 */ /* 0x000fe200078e02ff */
[----:B------:R-:W-:Y:S01]  /*0570*/  LOP3.LUT R207, R209, 0x20, RZ, 0x3c, !PT ;  /* 0x00000020d1cf7812 */ /* 0x000fe200078e3cff */
[----:B------:R-:W-:Y:S01]  /*0580*/  IMAD.SHL.U32 R211, R157, 0x20, RZ ;  /* 0x000000209dd37824 */ /* 0x000fe200078e00ff */
[----:B------:R-:W-:Y:S01]  /*0590*/  ISETP.GE.AND P2, PT, R0, RZ, PT ;  /* 0x000000ff0000720c */ /* 0x000fe20003f46270 */
[----:B------:R-:W-:Y:S01]  /*05a0*/  IMAD.MOV.U32 R0, RZ, RZ, c[0x0][0x178] ;  /* 0x00005e00ff007624 */ /* 0x000fe200078e00ff */
[----:B------:R-:W-:Y:S01]  /*05b0*/  LOP3.LUT R205, R209, 0x40, RZ, 0x3c, !PT ;  /* 0x00000040d1cd7812 */ /* 0x000fe200078e3cff */
[----:B------:R-:W-:Y:S01]  /*05c0*/  IMAD.SHL.U32 R213, R117, 0x4, RZ ;  /* 0x0000000475d57824 */ /* 0x000fe200078e00ff */
[----:B------:R-:W-:-:S02]  /*05d0*/  LOP3.LUT R203, R209, 0x60, RZ, 0x3c, !PT ;  /* 0x00000060d1cb7812 */ /* 0x000fc400078e3cff */
[----:B------:R-:W-:Y:S02]  /*05e0*/  IADD3 R0, R0, 0x7f, RZ ;  /* 0x0000007f00007810 */ /* 0x000fe40007ffe0ff */
[----:B------:R-:W-:-:S05]  /*05f0*/  @P0 IADD3 R3, R3, 0x1, RZ ;  /* 0x0000000103030810 */ /* 0x000fca0007ffe0ff */
[----:B------:R-:W-:Y:S01]  /*0600*/  IMAD.MOV.U32 R2, RZ, RZ, R3 ;  /* 0x000000ffff027224 */ /* 0x000fe200078e0003 */
[----:B------:R-:W-:-:S03]  /*0610*/  SHF.R.S32.HI R3, RZ, 0x1f, R0 ;  /* 0x0000001fff037819 */ /* 0x000fc60000011400 */
[----:B------:R-:W-:Y:S01]  /*0620*/  @!P2 IMAD.MOV R2, RZ, RZ, -R2 ;  /* 0x000000ffff02a224 */ /* 0x000fe200078e0a02 */
[----:B------:R-:W-:Y:S02]  /*0630*/  @!P1 LOP3.LUT R2, RZ, R4, RZ, 0x33, !PT ;  /* 0x00000004ff029212 */ /* 0x000fe400078e33ff */
[----:B------:R-:W-:-:S03]  /*0640*/  LEA.HI R3, R3, R0, RZ, 0x7 ;  /* 0x0000000003037211 */ /* 0x000fc600078f38ff */
[----:B------:R-:W-:Y:S02]  /*0650*/  IMAD.SHL.U32 R13, R2, 0x8, RZ ;  /* 0x00000008020d7824 */ /* 0x000fe400078e00ff */
[----:B------:R-:W-:-:S03]  /*0660*/  IMAD.MOV R2, RZ, RZ, -R2 ;  /* 0x000000ffff027224 */ /* 0x000fc600078e0a02 */
[----:B------:R-:W-:Y:S01]  /*0670*/  LEA.HI.SX32 R3, R3, -R13, 0x19 ;  /* 0x8000000d03037211 */ /* 0x000fe200078fcaff */
[----:B------:R-:W-:-:S03]  /*0680*/  IMAD R14, R4, R2, R5 ;  /* 0x00000002040e7224 */ /* 0x000fc600078e0205 */
[----:B------:R-:W-:Y:S02]  /*0690*/  IMNMX R11, R3, 0x8, PT ;  /* 0x00000008030b7817 */ /* 0x000fe40003800200 */
[----:B------:R-:W-:Y:S02]  /*06a0*/  IABS R9, R14 ;  /* 0x0000000e00097213 */ /* 0x000fe40000000000 */
[-C--:B------:R-:W-:Y:S02]  /*06b0*/  IABS R7, R11.reuse ;  /* 0x0000000b00077213 */ /* 0x080fe40000000000 */
[----:B------:R-:W-:Y:S02]  /*06c0*/  IABS R4, R11 ;  /* 0x0000000b00047213 */ /* 0x000fe40000000000 */
[----:B------:R-:W1:Y:S01]  /*06d0*/  I2F.RP R0, R7 ;  /* 0x0000000700007306 */ /* 0x000e620000209400 */
[----:B------:R-:W-:-:S07]  /*06e0*/  ISETP.NE.AND P4, PT, R11, RZ, PT ;  /* 0x000000ff0b00720c */ /* 0x000fce0003f85270 */
[----:B-1----:R-:W1:Y:S02]  /*06f0*/  MUFU.RCP R0, R0 ;  /* 0x0000000000007308 */ /* 0x002e640000001000 */
[----:B-1----:R-:W-:Y:S01]  /*0700*/  IADD3 R3, R0, 0xffffffe, RZ ;  /* 0x0ffffffe00037810 */ /* 0x002fe20007ffe0ff */
[----:B------:R-:W-:Y:S01]  /*0710*/  IMAD.MOV R0, RZ, RZ, -R4 ;  /* 0x000000ffff007224 */ /* 0x000fe200078e0a04 */
[----:B------:R-:W-:-:S04]  /*0720*/  IADD3 R4, R197, -0x30, RZ ;  /* 0xffffffd0c5047810 */ /* 0x000fc80007ffe0ff */
[----:B------:R-:W1:Y:S02]  /*0730*/  F2I.FTZ.U32.TRUNC.NTZ R3, R3 ;  /* 0x0000000300037305 */ /* 0x000e64000021f000 */
[----:B-1----:R-:W-:-:S04]  /*0740*/  IMAD.MOV R6, RZ, RZ, -R3 ;  /* 0x000000ffff067224 */ /* 0x002fc800078e0a03 */
[----:B------:R-:W-:-:S04]  /*0750*/  IMAD.MOV.U32 R2, RZ, RZ, R6 ;  /* 0x000000ffff027224 */ /* 0x000fc800078e0006 */
[----:B------:R-:W-:Y:S02]  /*0760*/  IMAD R5, R2, R7, RZ ;  /* 0x0000000702057224 */ /* 0x000fe400078e02ff */
[----:B------:R-:W-:-:S04]  /*0770*/  IMAD.MOV.U32 R2, RZ, RZ, RZ ;  /* 0x000000ffff027224 */ /* 0x000fc800078e00ff */
[----:B------:R-:W-:Y:S01]  /*0780*/  IMAD.HI.U32 R2, R3, R5, R2 ;  /* 0x0000000503027227 */ /* 0x000fe200078e0002 */
[----:B------:R-:W-:-:S04]  /*0790*/  IADD3 R3, R197, -0x2f, RZ ;  /* 0xffffffd1c5037810 */ /* 0x000fc80007ffe0ff */
[----:B------:R-:W-:Y:S01]  /*07a0*/  ISETP.GE.U32.AND P6, PT, R3, 0x7fffffb2, PT ;  /* 0x7fffffb20300780c */ /* 0x000fe20003fc6070 */
[----:B------:R-:W-:Y:S01]  /*07b0*/  IMAD.HI.U32 R2, R2, R9, RZ ;  /* 0x0000000902027227 */ /* 0x000fe200078e00ff */
[----:B------:R-:W-:Y:S02]  /*07c0*/  IADD3 R3, R197, -0x2e, RZ ;  /* 0xffffffd2c5037810 */ /* 0x000fe40007ffe0ff */
[----:B------:R-:W-:Y:S01]  /*07d0*/  SEL R95, RZ, 0x1fffe, P6 ;  /* 0x0001fffeff5f7807 */ /* 0x000fe20003000000 */
[----:B------:R-:W-:Y:S01]  /*07e0*/  IMAD R0, R2, R0, R9 ;  /* 0x0000000002007224 */ /* 0x000fe200078e0209 */
[----:B------:R-:W-:Y:S02]  /*07f0*/  ISETP.GE.U32.AND P3, PT, R3, 0x7fffffb3, PT ;  /* 0x7fffffb30300780c */ /* 0x000fe40003f66070 */
[----:B------:R-:W-:Y:S02]  /*0800*/  IADD3 R3, R197, -0x2c, RZ ;  /* 0xffffffd4c5037810 */ /* 0x000fe40007ffe0ff */
[----:B------:R-:W-:-:S02]  /*0810*/  ISETP.GT.U32.AND P1, PT, R7, R0, PT ;  /* 0x000000000700720c */ /* 0x000fc40003f24070 */
[----:B------:R-:W-:-:S11]  /*0820*/  SEL R84, RZ, 0x4, P3 ;  /* 0x00000004ff547807 */ /* 0x000fd60001800000 */
[----:B------:R-:W-:Y:S01]  /*0830*/  @!P1 IMAD.IADD R0, R0, 0x1, -R7 ;  /* 0x0000000100009824 */ /* 0x000fe200078e0a07 */
[----:B------:R-:W-:Y:S02]  /*0840*/  @!P1 IADD3 R2, R2, 0x1, RZ ;  /* 0x0000000102029810 */ /* 0x000fe40007ffe0ff */
[----:B------:R-:W-:Y:S02]  /*0850*/  ISETP.GE.U32.AND P1, PT, R4, 0x7fffffb1, PT ;  /* 0x7fffffb10400780c */ /* 0x000fe40003f26070 */
[----:B------:R-:W-:Y:S02]  /*0860*/  ISETP.GE.U32.AND P2, PT, R0, R7, PT ;  /* 0x000000070000720c */ /* 0x000fe40003f46070 */
[----:B------:R-:W-:Y:S02]  /*0870*/  LOP3.LUT R0, R14, R11, RZ, 0x3c, !PT ;  /* 0x0000000b0e007212 */ /* 0x000fe400078e3cff */
[----:B------:R-:W-:Y:S02]  /*0880*/  SEL R94, RZ, 0x1, P1 ;  /* 0x00000001ff5e7807 */ /* 0x000fe40000800000 */
[----:B------:R-:W-:-:S02]  /*0890*/  ISETP.GE.AND P0, PT, R0, RZ, PT ;  /* 0x000000ff0000720c */ /* 0x000fc40003f06270 */
[C---:B------:R-:W-:Y:S02]  /*08a0*/  IADD3 R0, R197.reuse, -0x2d, RZ ;  /* 0xffffffd3c5007810 */ /* 0x040fe40007ffe0ff */
[----:B------:R-:W-:-:S03]  /*08b0*/  IADD3 R4, R197, -0x17, RZ ;  /* 0xffffffe9c5047810 */ /* 0x000fc60007ffe0ff */
[----:B------:R-:W-:Y:S02]  /*08c0*/  @P2 IADD3 R2, R2, 0x1, RZ ;  /* 0x0000000102022810 */ /* 0x000fe40007ffe0ff */
[----:B------:R-:W-:Y:S02]  /*08d0*/  ISETP.GE.U32.AND P2, PT, R0, 0x7fffffb4, PT ;  /* 0x7fffffb40000780c */ /* 0x000fe40003f46070 */
[C---:B------:R-:W-:Y:S02]  /*08e0*/  IADD3 R0, R197.reuse, -0x2b, RZ ;  /* 0xffffffd5c5007810 */ /* 0x040fe40007ffe0ff */
[----:B------:R-:W-:Y:S01]  /*08f0*/  @!P0 IMAD.MOV R2, RZ, RZ, -R2 ;  /* 0x000000ffff028224 */ /* 0x000fe200078e0a02 */
[----:B------:R-:W-:Y:S02]  /*0900*/  @!P4 LOP3.LUT R2, RZ, R11, RZ, 0x33, !PT ;  /* 0x0000000bff02c212 */ /* 0x000fe400078e33ff */
[----:B------:R-:W-:Y:S02]  /*0910*/  ISETP.GE.U32.AND P5, PT, R0, 0x7fffffb6, PT ;  /* 0x7fffffb60000780c */ /* 0x000fe40003fa6070 */
[----:B------:R-:W-:Y:S01]  /*0920*/  IADD3 R0, R197, -0x29, RZ ;  /* 0xffffffd7c5007810 */ /* 0x000fe20007ffe0ff */
[----:B------:R-:W-:Y:S01]  /*0930*/  IMAD.MOV R10, RZ, RZ, -R2 ;  /* 0x000000ffff0a7224 */ /* 0x000fe200078e0a02 */
[----:B------:R-:W-:Y:S01]  /*0940*/  ISETP.GE.U32.AND P0, PT, R3, 0x7fffffb5, PT ;  /* 0x7fffffb50300780c */ /* 0x000fe20003f06070 */
[----:B------:R-:W-:Y:S01]  /*0950*/  IMAD.SHL.U32 R2, R2, 0x40, RZ ;  /* 0x0000004002027824 */ /* 0x000fe200078e00ff */
[----:B------:R-:W-:-:S02]  /*0960*/  ISETP.GE.U32.AND P4, PT, R0, 0x7fffffb8, PT ;  /* 0x7fffffb80000780c */ /* 0x000fc40003f86070 */
[C---:B------:R-:W-:Y:S02]  /*0970*/  IADD3 R0, R197.reuse, -0x27, RZ ;  /* 0xffffffd9c5007810 */ /* 0x040fe40007ffe0ff */
[C---:B------:R-:W-:Y:S02]  /*0980*/  IADD3 R3, R197.reuse, -0x2a, RZ ;  /* 0xffffffd6c5037810 */ /* 0x040fe40007ffe0ff */
[----:B------:R-:W-:Y:S02]  /*0990*/  ISETP.GE.U32.AND P1, PT, R0, 0x7fffffba, PT ;  /* 0x7fffffba0000780c */ /* 0x000fe40003f26070 */
[----:B------:R-:W-:Y:S02]  /*09a0*/  IADD3 R0, R197, -0x25, RZ ;  /* 0xffffffdbc5007810 */ /* 0x000fe40007ffe0ff */
[----:B------:R-:W-:Y:S02]  /*09b0*/  ISETP.GE.U32.AND P6, PT, R3, 0x7fffffb7, PT ;  /* 0x7fffffb70300780c */ /* 0x000fe40003fc6070 */
[----:B------:R-:W-:-:S02]  /*09c0*/  ISETP.GE.U32.AND P3, PT, R0, 0x7fffffbc, PT ;  /* 0x7fffffbc0000780c */ /* 0x000fc40003f66070 */
[C---:B------:R-:W-:Y:S02]  /*09d0*/  IADD3 R0, R197.reuse, -0x23, RZ ;  /* 0xffffffddc5007810 */ /* 0x040fe40007ffe0ff */
[C---:B------:R-:W-:Y:S02]  /*09e0*/  IADD3 R3, R197.reuse, -0x28, RZ ;  /* 0xffffffd8c5037810 */ /* 0x040fe40007ffe0ff */
[----:B------:R-:W-:Y:S02]  /*09f0*/  SEL R93, RZ, 0x1, P0 ;  /* 0x00000001ff5d7807 */ /* 0x000fe40000000000 */
[----:B------:R-:W-:Y:S02]  /*0a00*/  ISETP.GE.U32.AND P0, PT, R0, 0x7fffffbe, PT ;  /* 0x7fffffbe0000780c */ /* 0x000fe40003f06070 */
[----:B------:R-:W-:Y:S02]  /*0a10*/  IADD3 R0, R197, -0x24, RZ ;  /* 0xffffffdcc5007810 */ /* 0x000fe40007ffe0ff */
[----:B------:R-:W-:-:S02]  /*0a20*/  SEL R83, RZ, 0x7fff8, P2 ;  /* 0x0007fff8ff537807 */ /* 0x000fc40001000000 */
[----:B------:R-:W-:Y:S02]  /*0a30*/  ISETP.GE.U32.AND P2, PT, R3, 0x7fffffb9, PT ;  /* 0x7fffffb90300780c */ /* 0x000fe40003f46070 */
[----:B------:R-:W-:Y:S02]  /*0a40*/  IADD3 R3, R197, -0x26, RZ ;  /* 0xffffffdac5037810 */ /* 0x000fe40007ffe0ff */
[----:B------:R-:W-:Y:S02]  /*0a50*/  SEL R77, RZ, 0x7fff8, P4 ;  /* 0x0007fff8ff4d7807 */ /* 0x000fe40002000000 */
[----:B------:R-:W-:Y:S02]  /*0a60*/  ISETP.GE.U32.AND P4, PT, R0, 0x7fffffbd, PT ;  /* 0x7fffffbd0000780c */ /* 0x000fe40003f86070 */
[----:B------:R-:W-:Y:S01]  /*0a70*/  SEL R92, RZ, 0x1fffe, P5 ;  /* 0x0001fffeff5c7807 */ /* 0x000fe20002800000 */
[----:B------:R-:W1:Y:S01]  /*0a80*/  I2F.RP R0, R12 ;  /* 0x0000000c00007306 */ /* 0x000e620000209400 */
[----:B------:R-:W-:-:S02]  /*0a90*/  ISETP.GE.U32.AND P5, PT, R3, 0x7fffffbb, PT ;  /* 0x7fffffbb0300780c */ /* 0x000fc40003fa6070 */
[----:B------:R-:W-:Y:S02]  /*0aa0*/  IADD3 R3, R197, -0x21, RZ ;  /* 0xffffffdfc5037810 */ /* 0x000fe40007ffe0ff */
[----:B------:R-:W-:Y:S02]  /*0ab0*/  SEL R80, RZ, 0x4, P6 ;  /* 0x00000004ff507807 */ /* 0x000fe40003000000 */
[----:B------:R-:W-:Y:S02]  /*0ac0*/  ISETP.GE.U32.AND P6, PT, R3, 0x7fffffc0, PT ;  /* 0x7fffffc00300780c */ /* 0x000fe40003fc6070 */
[----:B------:R-:W-:Y:S02]  /*0ad0*/  IADD3 R3, R197, -0x22, RZ ;  /* 0xffffffdec5037810 */ /* 0x000fe40007ffe0ff */
[----:B------:R-:W-:Y:S02]  /*0ae0*/  SEL R90, RZ, 0x1fffe, P1 ;  /* 0x0001fffeff5a7807 */ /* 0x000fe40000800000 */
[----:B------:R-:W-:-:S02]  /*0af0*/  ISETP.GE.U32.AND P1, PT, R3, 0x7fffffbf, PT ;  /* 0x7fffffbf0300780c */ /* 0x000fc40003f26070 */
[C---:B------:R-:W-:Y:S01]  /*0b00*/  IADD3 R3, R197.reuse, -0x18, RZ ;  /* 0xffffffe8c5037810 */ /* 0x040fe20007ffe0ff */
[----:B-1----:R-:W1:Y:S01]  /*0b10*/  MUFU.RCP R0, R0 ;  /* 0x0000000000007308 */ /* 0x002e620000001000 */
[----:B------:R-:W-:Y:S02]  /*0b20*/  SEL R91, RZ, 0x1, P2 ;  /* 0x00000001ff5b7807 */ /* 0x000fe40001000000 */
[----:B------:R-:W-:Y:S02]  /*0b30*/  ISETP.GE.U32.AND P2, PT, R4, 0x7fffffca, PT ;  /* 0x7fffffca0400780c */ /* 0x000fe40003f46070 */
[----:B------:R-:W-:Y:S02]  /*0b40*/  SEL R73, RZ, 0x7fff8, P3 ;  /* 0x0007fff8ff497807 */ /* 0x000fe40001800000 */
[----:B------:R-:W-:Y:S02]  /*0b50*/  IADD3 R4, R197, -0x15, RZ ;  /* 0xffffffebc5047810 */ /* 0x000fe40007ffe0ff */
[----:B------:R-:W-:-:S02]  /*0b60*/  ISETP.GE.U32.AND P3, PT, R3, 0x7fffffc9, PT ;  /* 0x7fffffc90300780c */ /* 0x000fc40003f66070 */
[----:B------:R-:W-:Y:S02]  /*0b70*/  IADD3 R3, R197, -0x16, RZ ;  /* 0xffffffeac5037810 */ /* 0x000fe40007ffe0ff */
[----:B------:R-:W-:Y:S02]  /*0b80*/  SEL R76, RZ, 0x4, P5 ;  /* 0x00000004ff4c7807 */ /* 0x000fe40002800000 */
[----:B------:R-:W-:Y:S02]  /*0b90*/  ISETP.GE.U32.AND P5, PT, R4, 0x7fffffcc, PT ;  /* 0x7fffffcc0400780c */ /* 0x000fe40003fa6070 */
[----:B------:R-:W-:Y:S02]  /*0ba0*/  SEL R87, RZ, 0x1fffe, P0 ;  /* 0x0001fffeff577807 */ /* 0x000fe40000000000 */
[----:B------:R-:W-:Y:S02]  /*0bb0*/  ISETP.GE.U32.AND P0, PT, R3, 0x7fffffcb, PT ;  /* 0x7fffffcb0300780c */ /* 0x000fe40003f06070 */
[----:B------:R-:W-:-:S02]  /*0bc0*/  IADD3 R4, R197, -0x14, RZ ;  /* 0xffffffecc5047810 */ /* 0x000fc40007ffe0ff */
[----:B------:R-:W-:Y:S02]  /*0bd0*/  IADD3 R3, R197, -0x13, RZ ;  /* 0xffffffedc5037810 */ /* 0x000fe40007ffe0ff */
[----:B------:R-:W-:Y:S02]  /*0be0*/  SEL R78, RZ, 0x7fff8, P6 ;  /* 0x0007fff8ff4e7807 */ /* 0x000fe40003000000 */
[----:B------:R-:W-:Y:S02]  /*0bf0*/  SEL R88, RZ, 0x1, P4 ;  /* 0x00000001ff587807 */ /* 0x000fe40002000000 */
[----:B------:R-:W-:Y:S02]  /*0c00*/  ISETP.GE.U32.AND P6, PT, R4, 0x7fffffcd, PT ;  /* 0x7fffffcd0400780c */ /* 0x000fe40003fc6070 */
        /* <DEDUP_REMOVED lines=9> */
[----:B-1----:R-:W-:Y:S02]  /*0ca0*/  IADD3 R0, R0, 0xffffffe, RZ ;  /* 0x0ffffffe00007810 */ /* 0x002fe40007ffe0ff */
[----:B------:R-:W-:Y:S02]  /*0cb0*/  SEL R44, RZ, 0x7fff8, P5 ;  /* 0x0007fff8ff2c7807 */ /* 0x000fe40002800000 */
[----:B------:R-:W-:Y:S01]  /*0cc0*/  SEL R8, RZ, 0x1, P3 ;  /* 0x00000001ff087807 */ /* 0x000fe20001800000 */
[----:B------:R1:W2:Y:S01]  /*0cd0*/  F2I.FTZ.U32.TRUNC.NTZ R5, R0 ;  /* 0x0000000000057305 */ /* 0x0002a2000021f000 */
[----:B------:R-:W-:Y:S02]  /*0ce0*/  ISETP.GE.U32.AND P5, PT, R4, 0x7fffffc5, PT ;  /* 0x7fffffc50400780c */ /* 0x000fe40003fa6070 */
[----:B------:R-:W-:Y:S01]  /*0cf0*/  ISETP.GE.U32.AND P3, PT, R3, 0x7fffffc6, PT ;  /* 0x7fffffc60300780c */ /* 0x000fe20003f66070 */
[----:B------:R-:W-:Y:S01]  /*0d00*/  IMAD.IADD R41, R8, 0x1, R9 ;  /* 0x0000000108297824 */ /* 0x000fe200078e0209 */
[----:B------:R-:W-:-:S02]  /*0d10*/  IADD3 R4, R197, -0x1a, RZ ;  /* 0xffffffe6c5047810 */ /* 0x000fc40007ffe0ff */
[----:B------:R-:W-:Y:S02]  /*0d20*/  IADD3 R3, R197, -0x19, RZ ;  /* 0xffffffe7c5037810 */ /* 0x000fe40007ffe0ff */
[----:B------:R-:W-:Y:S01]  /*0d30*/  SEL R7, RZ, 0x1fffe, P4 ;  /* 0x0001fffeff077807 */ /* 0x000fe20002000000 */
[----:B-1----:R-:W-:Y:S01]  /*0d40*/  IMAD R0, R11, R10, R14 ;  /* 0x0000000a0b007224 */ /* 0x002fe200078e020e */
[----:B------:R-:W-:Y:S02]  /*0d50*/  SEL R43, RZ, 0x4, P0 ;  /* 0x00000004ff2b7807 */ /* 0x000fe40000000000 */
[----:B------:R-:W-:Y:S02]  /*0d60*/  ISETP.GE.U32.AND P4, PT, R4, 0x7fffffc7, PT ;  /* 0x7fffffc70400780c */ /* 0x000fe40003f86070 */
[----:B------:R-:W-:Y:S01]  /*0d70*/  ISETP.GE.U32.AND P0, PT, R3, 0x7fffffc8, PT ;  /* 0x7fffffc80300780c */ /* 0x000fe20003f06070 */
[----:B--2---:R-:W-:Y:S01]  /*0d80*/  IMAD.MOV R15, RZ, RZ, -R5 ;  /* 0x000000ffff0f7224 */ /* 0x004fe200078e0a05 */
[----:B------:R-:W-:-:S02]  /*0d90*/  IADD3 R4, R197, -0x3c, RZ ;  /* 0xffffffc4c5047810 */ /* 0x000fc40007ffe0ff */
[----:B------:R-:W-:Y:S02]  /*0da0*/  IADD3 R3, R197, -0x3b, RZ ;  /* 0xffffffc5c5037810 */ /* 0x000fe40007ffe0ff */
[----:B------:R-:W-:Y:S02]  /*0db0*/  SEL R48, RZ, 0x7fff8, P1 ;  /* 0x0007fff8ff307807 */ /* 0x000fe40000800000 */
[----:B------:R-:W-:Y:S02]  /*0dc0*/  SEL R6, RZ, 0x1, P6 ;  /* 0x00000001ff067807 */ /* 0x000fe40003000000 */
[----:B------:R-:W-:Y:S02]  /*0dd0*/  ISETP.GE.U32.AND P1, PT, R4, 0x7fffffa5, PT ;  /* 0x7fffffa50400780c */ /* 0x000fe40003f26070 */
[----:B------:R-:W-:Y:S01]  /*0de0*/  ISETP.GE.U32.AND P6, PT, R3, 0x7fffffa6, PT ;  /* 0x7fffffa60300780c */ /* 0x000fe20003fc6070 */
[----:B------:R-:W-:Y:S01]  /*0df0*/  IMAD.IADD R45, R6, 0x1, R7 ;  /* 0x00000001062d7824 */ /* 0x000fe200078e0207 */
[----:B------:R-:W-:-:S02]  /*0e00*/  IADD3 R4, R197, -0x3a, RZ ;  /* 0xffffffc6c5047810 */ /* 0x000fc40007ffe0ff */
[----:B------:R-:W-:Y:S02]  /*0e10*/  IADD3 R3, R197, -0x39, RZ ;  /* 0xffffffc7c5037810 */ /* 0x000fe40007ffe0ff */
[----:B------:R-:W-:Y:S02]  /*0e20*/  SEL R11, RZ, 0x1fffe, P3 ;  /* 0x0001fffeff0b7807 */ /* 0x000fe40001800000 */
[----:B------:R-:W-:Y:S02]  /*0e30*/  SEL R47, RZ, 0x4, P2 ;  /* 0x00000004ff2f7807 */ /* 0x000fe40001000000 */
[----:B------:R-:W-:Y:S02]  /*0e40*/  ISETP.GE.U32.AND P3, PT, R4, 0x7fffffa7, PT ;  /* 0x7fffffa70400780c */ /* 0x000fe40003f66070 */
[----:B------:R-:W-:Y:S01]  /*0e50*/  ISETP.GE.U32.AND P2, PT, R3, 0x7fffffa8, PT ;  /* 0x7fffffa80300780c */ /* 0x000fe20003f46070 */
[----:B------:R-:W-:Y:S01]  /*0e60*/  IMAD.IADD R3, R13, 0x1, R0 ;  /* 0x000000010d037824 */ /* 0x000fe200078e0200 */
[----:B------:R-:W-:Y:S01]  /*0e70*/  IADD3 R4, R197, -0x3f, RZ ;  /* 0xffffffc1c5047810 */ /* 0x000fe20007ffe0ff */
[----:B------:R-:W-:Y:S01]  /*0e80*/  IMAD R13, R15, R12, RZ ;  /* 0x0000000c0f0d7224 */ /* 0x000fe200078e02ff */
[----:B------:R-:W-:Y:S01]  /*0e90*/  SEL R10, RZ, 0x1, P5 ;  /* 0x00000001ff0a7807 */ /* 0x000fe20002800000 */
[----:B------:R-:W-:Y:S01]  /*0ea0*/  IMAD R0, R3, 0x80, R234 ;  /* 0x0000008003007824 */ /* 0x000fe200078e02ea */
[----:B------:R-:W-:Y:S01]  /*0eb0*/  ISETP.GE.U32.AND P5, PT, R4, 0x7fffffa2, PT ;  /* 0x7fffffa20400780c */ /* 0x000fe20003fa6070 */
[----:B------:R-:W-:Y:S01]  /*0ec0*/  IMAD.MOV.U32 R4, RZ, RZ, RZ ;  /* 0x000000ffff047224 */ /* 0x000fe200078e00ff */
[----:B------:R-:W-:Y:S01]  /*0ed0*/  SEL R52, RZ, 0x7fff8, P0 ;  /* 0x0007fff8ff347807 */ /* 0x000fe20000000000 */
[----:B------:R-:W-:Y:S01]  /*0ee0*/  IMAD.IADD R50, R10, 0x1, R11 ;  /* 0x000000010a327824 */ /* 0x000fe200078e020b */
[----:B------:R-:W-:Y:S01]  /*0ef0*/  IABS R3, R0 ;  /* 0x0000000000037213 */ /* 0x000fe20000000000 */
[----:B------:R-:W-:Y:S01]  /*0f00*/  IMAD.HI.U32 R4, R5, R13, R4 ;  /* 0x0000000d05047227 */ /* 0x000fe200078e0004 */
[----:B------:R-:W-:-:S02]  /*0f10*/  IADD3 R5, R197, -0x3d, RZ ;  /* 0xffffffc3c5057810 */ /* 0x000fc40007ffe0ff */
[----:B------:R-:W-:Y:S02]  /*0f20*/  SEL R100, RZ, 0x1fffe, P5 ;  /* 0x0001fffeff647807 */ /* 0x000fe40002800000 */
[----:B------:R-:W-:Y:S01]  /*0f30*/  ISETP.GE.U32.AND P0, PT, R5, 0x7fffffa4, PT ;  /* 0x7fffffa40500780c */ /* 0x000fe20003f06070 */
[----:B------:R-:W-:Y:S01]  /*0f40*/  IMAD.HI.U32 R4, R4, R3, RZ ;  /* 0x0000000304047227 */ /* 0x000fe200078e00ff */
[----:B------:R-:W-:Y:S02]  /*0f50*/  IADD3 R5, R197, -0x37, RZ ;  /* 0xffffffc9c5057810 */ /* 0x000fe40007ffe0ff */
[----:B------:R-:W-:Y:S01]  /*0f60*/  SEL R101, RZ, 0x1fffe, P6 ;  /* 0x0001fffeff657807 */ /* 0x000fe20003000000 */
[----:B------:R-:W-:Y:S01]  /*0f70*/  IMAD.MOV R4, RZ, RZ, -R4 ;  /* 0x000000ffff047224 */ /* 0x000fe200078e0a04 */
[----:B------:R-:W-:Y:S02]  /*0f80*/  ISETP.GE.U32.AND P6, PT, R5, 0x7fffffaa, PT ;  /* 0x7fffffaa0500780c */ /* 0x000fe40003fc6070 */
[----:B------:R-:W-:Y:S01]  /*0f90*/  IADD3 R5, R197, -0x38, RZ ;  /* 0xffffffc8c5057810 */ /* 0x000fe20007ffe0ff */
[----:B------:R-:W-:Y:S01]  /*0fa0*/  IMAD R3, R12, R4, R3 ;  /* 0x000000040c037224 */ /* 0x000fe200078e0203 */
[----:B------:R-:W-:-:S02]  /*0fb0*/  SEL R102, RZ, 0x1, P1 ;  /* 0x00000001ff667807 */ /* 0x000fc40000800000 */
[----:B------:R-:W-:Y:S02]  /*0fc0*/  IADD3 R13, R197, -0x3e, RZ ;  /* 0xffffffc2c50d7810 */ /* 0x000fe40007ffe0ff */
[----:B------:R-:W-:Y:S01]  /*0fd0*/  ISETP.GT.U32.AND P5, PT, R12, R3, PT ;  /* 0x000000030c00720c */ /* 0x000fe20003fa4070 */
[----:B------:R-:W-:Y:S01]  /*0fe0*/  IMAD.IADD R101, R102, 0x1, R101 ;  /* 0x0000000166657824 */ /* 0x000fe200078e0265 */
[----:B------:R-:W-:Y:S02]  /*0ff0*/  ISETP.GE.U32.AND P1, PT, R5, 0x7fffffa9, PT ;  /* 0x7fffffa90500780c */ /* 0x000fe40003f26070 */
[C---:B------:R-:W-:Y:S02]  /*1000*/  IADD3 R4, R197.reuse, -0x36, RZ ;  /* 0xffffffcac5047810 */ /* 0x040fe40007ffe0ff */
[----:B------:R-:W-:Y:S02]  /*1010*/  IADD3 R5, R197, -0x33, RZ ;  /* 0xffffffcdc5057810 */ /* 0x000fe40007ffe0ff */
[----:B------:R-:W-:-:S02]  /*1020*/  SEL R51, RZ, 0x4, P4 ;  /* 0x00000004ff337807 */ /* 0x000fc40002000000 */
[----:B------:R-:W-:Y:S02]  /*1030*/  SEL R86, RZ, 0x4, P3 ;  /* 0x00000004ff567807 */ /* 0x000fe40001800000 */
[----:B------:R-:W-:Y:S01]  /*1040*/  ISETP.GE.U32.AND P4, PT, R13, 0x7fffffa3, PT ;  /* 0x7fffffa30d00780c */ /* 0x000fe20003f86070 */
[----:B------:R-:W-:Y:S01]  /*1050*/  @!P5 IMAD.IADD R3, R3, 0x1, -R12 ;  /* 0x000000010303d824 */ /* 0x000fe200078e0a0c */
        /* <DEDUP_REMOVED lines=9> */
[----:B------:R-:W-:-:S02]  /*10f0*/  ISETP.GT.U32.AND P5, PT, R12, R3, PT ;  /* 0x000000030c00720c */ /* 0x000fc40003fa4070 */
[----:B------:R-:W-:Y:S02]  /*1100*/  SEL R97, RZ, 0x1, P4 ;  /* 0x00000001ff617807 */ /* 0x000fe40002000000 */
[----:B------:R-:W-:Y:S02]  /*1110*/  ISETP.GE.AND P4, PT, R0, RZ, PT ;  /* 0x000000ff0000720c */ /* 0x000fe40003f86270 */
[----:B------:R-:W-:Y:S02]  /*1120*/  SEL R69, RZ, 0x4, P6 ;  /* 0x00000004ff457807 */ /* 0x000fe40003000000 */
[----:B------:R-:W-:Y:S02]  /*1130*/  ISETP.NE.AND P6, PT, RZ, c[0x0][0x178], PT ;  /* 0x00005e00ff007a0c */ /* 0x000fe40003fc5270 */
[C---:B------:R-:W-:Y:S02]  /*1140*/  IADD3 R13, R197.reuse, -0x35, RZ ;  /* 0xffffffcbc50d7810 */ /* 0x040fe40007ffe0ff */
[----:B------:R-:W-:Y:S01]  /*1150*/  IADD3 R4, R197, -0x1f, RZ ;  /* 0xffffffe1c5047810 */ /* 0x000fe20007ffe0ff */
[----:B------:R-:W-:Y:S01]  /*1160*/  @!P5 IMAD.IADD R3, R3, 0x1, -R12 ;  /* 0x000000010303d824 */ /* 0x000fe200078e0a0c */
[----:B------:R-:W-:-:S02]  /*1170*/  SEL R85, RZ, 0x7fff8, P2 ;  /* 0x0007fff8ff557807 */ /* 0x000fc40001000000 */
[----:B------:R-:W-:Y:S01]  /*1180*/  SEL R99, RZ, 0x1, P1 ;  /* 0x00000001ff637807 */ /* 0x000fe20000800000 */
[----:B------:R-:W-:Y:S01]  /*1190*/  @!P4 IMAD.MOV R3, RZ, RZ, -R3 ;  /* 0x000000ffff03c224 */ /* 0x000fe200078e0a03 */
[----:B------:R-:W-:Y:S02]  /*11a0*/  ISETP.GE.U32.AND P2, PT, R13, 0x7fffffac, PT ;  /* 0x7fffffac0d00780c */ /* 0x000fe40003f46070 */
[----:B------:R-:W-:Y:S01]  /*11b0*/  ISETP.GE.U32.AND P1, PT, R4, 0x7fffffc2, PT ;  /* 0x7fffffc20400780c */ /* 0x000fe20003f26070 */
[----:B------:R-:W-:Y:S01]  /*11c0*/  IMAD.IADD R98, R99, 0x1, R98 ;  /* 0x0000000163627824 */ /* 0x000fe200078e0262 */
[----:B------:R-:W-:Y:S02]  /*11d0*/  IADD3 R4, R197, -0x1d, RZ ;  /* 0xffffffe3c5047810 */ /* 0x000fe40007ffe0ff */
[----:B------:R-:W-:Y:S02]  /*11e0*/  SEL R70, RZ, 0x7fff8, P2 ;  /* 0x0007fff8ff467807 */ /* 0x000fe40001000000 */
[----:B------:R-:W-:-:S02]  /*11f0*/  ISETP.GE.U32.AND P2, PT, R4, 0x7fffffc4, PT ;  /* 0x7fffffc40400780c */ /* 0x000fc40003f46070 */
[C---:B------:R-:W-:Y:S02]  /*1200*/  IADD3 R4, R197.reuse, -0x10, RZ ;  /* 0xfffffff0c5047810 */ /* 0x040fe40007ffe0ff */
[----:B------:R-:W-:Y:S02]  /*1210*/  @!P6 LOP3.LUT R3, RZ, c[0x0][0x178], RZ, 0x33, !PT ;  /* 0x00005e00ff03ea12 */ /* 0x000fe400078e33ff */
[----:B------:R-:W-:Y:S02]  /*1220*/  SEL R96, RZ, 0x1fffe, P0 ;  /* 0x0001fffeff607807 */ /* 0x000fe40000000000 */
[----:B------:R-:W-:Y:S01]  /*1230*/  IADD3 R5, R197, -0x1e, RZ ;  /* 0xffffffe2c5057810 */ /* 0x000fe20007ffe0ff */
[----:B------:R-:W-:Y:S01]  /*1240*/  IMAD R3, R3, c[0x0][0x184], RZ ;  /* 0x0000610003037a24 */ /* 0x000fe200078e02ff */
[----:B------:R-:W-:Y:S01]  /*1250*/  ISETP.GE.U32.AND P0, PT, R4, 0x7fffffd1, PT ;  /* 0x7fffffd10400780c */ /* 0x000fe20003f06070 */
[----:B------:R-:W-:Y:S01]  /*1260*/  IMAD.IADD R96, R97, 0x1, R96 ;  /* 0x0000000161607824 */ /* 0x000fe200078e0260 */
[----:B------:R-:W-:Y:S01]  /*1270*/  IADD3 R4, R197, -0xd, RZ ;  /* 0xfffffff3c5047810 */ /* 0x000fe20007ffe0ff */
[----:B------:R-:W-:Y:S01]  /*1280*/  IMAD.SHL.U32 R68, R3, 0x4, RZ ;  /* 0x0000000403447824 */ /* 0x000fe200078e00ff */
[----:B------:R-:W-:-:S02]  /*1290*/  SEL R71, RZ, 0x4, P3 ;  /* 0x00000004ff477807 */ /* 0x000fc40001800000 */
[----:B------:R-:W-:Y:S02]  /*12a0*/  ISETP.GE.U32.AND P3, PT, R5, 0x7fffffc3, PT ;  /* 0x7fffffc30500780c */ /* 0x000fe40003f66070 */
[C---:B------:R-:W-:Y:S02]  /*12b0*/  IADD3 R5, R197.reuse, -0x4, RZ ;  /* 0xfffffffcc5057810 */ /* 0x040fe40007ffe0ff */
[----:B------:R-:W-:Y:S02]  /*12c0*/  ISETP.GE.U32.AND P5, PT, R4, 0x7fffffd4, PT ;  /* 0x7fffffd40400780c */ /* 0x000fe40003fa6070 */
[C---:B------:R-:W-:Y:S02]  /*12d0*/  IADD3 R4, R197.reuse, -0x1, RZ ;  /* 0xffffffffc5047810 */ /* 0x040fe40007ffe0ff */
[----:B------:R-:W-:Y:S02]  /*12e0*/  IADD3 R12, R197, -0x31, RZ ;  /* 0xffffffcfc50c7810 */ /* 0x000fe40007ffe0ff */
[----:B------:R-:W-:-:S02]  /*12f0*/  SEL R56, RZ, 0x1fffe, P1 ;  /* 0x0001fffeff387807 */ /* 0x000fc40000800000 */
[----:B------:R-:W-:Y:S02]  /*1300*/  ISETP.GE.U32.AND P1, PT, R5, 0x7fffffdd, PT ;  /* 0x7fffffdd0500780c */ /* 0x000fe40003f26070 */
[----:B------:R-:W-:Y:S02]  /*1310*/  IADD3 R5, R197, -0x5, RZ ;  /* 0xfffffffbc5057810 */ /* 0x000fe40007ffe0ff */
[----:B------:R-:W-:Y:S02]  /*1320*/  ISETP.GE.U32.AND P4, PT, R4, 0x7fffffe0, PT ;  /* 0x7fffffe00400780c */ /* 0x000fe40003f86070 */
[----:B------:R-:W-:Y:S02]  /*1330*/  ISETP.GE.U32.AND P6, PT, R12, 0x7fffffb0, PT ;  /* 0x7fffffb00c00780c */ /* 0x000fe40003fc6070 */
[----:B------:R-:W-:Y:S02]  /*1340*/  SEL R54, RZ, 0x4, P3 ;  /* 0x00000004ff367807 */ /* 0x000fe40001800000 */
[----:B------:R-:W-:-:S02]  /*1350*/  IADD3 R4, P3, R68, c[0x0][0x160], RZ ;  /* 0x0000580044047a10 */ /* 0x000fc40007f7e0ff */
[----:B------:R-:W-:Y:S02]  /*1360*/  SEL R55, RZ, 0x7fff8, P2 ;  /* 0x0007fff8ff377807 */ /* 0x000fe40001000000 */
[----:B------:R-:W-:Y:S02]  /*1370*/  ISETP.GE.U32.AND P2, PT, R5, 0x7fffffdc, PT ;  /* 0x7fffffdc0500780c */ /* 0x000fe40003f46070 */
[----:B------:R-:W-:Y:S02]  /*1380*/  SEL R72, RZ, 0x7fff8, P6 ;  /* 0x0007fff8ff487807 */ /* 0x000fe40003000000 */
[----:B------:R-:W-:Y:S02]  /*1390*/  LEA.HI.X.SX32 R5, R3, c[0x0][0x164], 0x2, P3 ;  /* 0x0000590003057a11 */ /* 0x000fe400018f16ff */
[-C--:B------:R-:W-:Y:S02]  /*13a0*/  IADD3 R6, P6, R228, R4.reuse, RZ ;  /* 0x00000004e4067210 */ /* 0x080fe40007fde0ff */
[C---:B------:R-:W-:Y:S01]  /*13b0*/  LEA R8, P3, R157.reuse, R4, 0x3 ;  /* 0x000000049d087211 */ /* 0x040fe200078618ff */
[----:B------:R1:W-:Y:S01]  /*13c0*/  LDGSTS.E [R209], [R4.64], !P4 ;  /* 0x0000000004d17fae */ /* 0x0003e2000e121844 */
[----:B------:R-:W-:-:S02]  /*13d0*/  LEA.HI.X.SX32 R7, R157, R5, 0x2, P6 ;  /* 0x000000059d077211 */ /* 0x000fc400030f16ff */
[-C--:B------:R-:W-:Y:S02]  /*13e0*/  IADD3 R10, P6, R212, R4.reuse, RZ ;  /* 0x00000004d40a7210 */ /* 0x080fe40007fde0ff */
[-C--:B------:R-:W-:Y:S02]  /*13f0*/  LEA.HI.X.SX32 R9, R232, R5.reuse, 0x2, P3 ;  /* 0x00000005e8097211 */ /* 0x080fe400018f16ff */
[-C--:B------:R-:W-:Y:S02]  /*1400*/  LEA.HI.X.SX32 R11, R230, R5.reuse, 0x2, P6 ;  /* 0x00000005e60b7211 */ /* 0x080fe400030f16ff */
[-C--:B------:R-:W-:Y:S02]  /*1410*/  IADD3 R14, P6, R237, R4.reuse, RZ ;  /* 0x00000004ed0e7210 */ /* 0x080fe40007fde0ff */
[----:B------:R-:W-:Y:S02]  /*1420*/  LEA R12, P3, R157, R4, 0x4 ;  /* 0x000000049d0c7211 */ /* 0x000fe400078620ff */
[----:B------:R-:W-:-:S02]  /*1430*/  LEA.HI.X.SX32 R15, R226, R5, 0x2, P6 ;  /* 0x00000005e20f7211 */ /* 0x000fc400030f16ff */
[-C--:B------:R-:W-:Y:S02]  /*1440*/  IADD3 R18, P6, R221, R4.reuse, RZ ;  /* 0x00000004dd127210 */ /* 0x080fe40007fde0ff */
[-C--:B------:R-:W-:Y:S02]  /*1450*/  LEA.HI.X.SX32 R13, R228, R5.reuse, 0x2, P3 ;  /* 0x00000005e40d7211 */ /* 0x080fe400018f16ff */
[-C--:B------:R-:W-:Y:S02]  /*1460*/  IADD3 R16, P3, R229, R4.reuse, RZ ;  /* 0x00000004e5107210 */ /* 0x080fe40007f7e0ff */
[-C--:B------:R-:W-:Y:S01]  /*1470*/  LEA.HI.X.SX32 R19, R222, R5.reuse, 0x2, P6 ;  /* 0x00000005de137211 */ /* 0x080fe200030f16ff */
[----:B------:R2:W-:Y:S01]  /*1480*/  LDGSTS.E [R209+0x800], [R12.64], !P2 ;  /* 0x008000000cd17fae */ /* 0x0005e2000d121844 */
[----:B------:R-:W-:Y:S02]  /*1490*/  IADD3 R22, P6, R23, R4, RZ ;  /* 0x0000000417167210 */ /* 0x000fe40007fde0ff */
[----:B------:R-:W-:-:S02]  /*14a0*/  LEA.HI.X.SX32 R17, R224, R5, 0x2, P3 ;  /* 0x00000005e0117211 */ /* 0x000fc400018f16ff */
[-C--:B------:R-:W-:Y:S02]  /*14b0*/  LEA R20, P3, R157, R4.reuse, 0x5 ;  /* 0x000000049d147211 */ /* 0x080fe400078628ff */
[-C--:B------:R-:W-:Y:S02]  /*14c0*/  LEA.HI.X.SX32 R23, R218, R5.reuse, 0x2, P6 ;  /* 0x00000005da177211 */ /* 0x080fe400030f16ff */
[-C--:B------:R-:W-:Y:S02]  /*14d0*/  IADD3 R26, P6, R27, R4.reuse, RZ ;  /* 0x000000041b1a7210 */ /* 0x080fe40007fde0ff */
[-C--:B------:R-:W-:Y:S01]  /*14e0*/  LEA.HI.X.SX32 R21, R220, R5.reuse, 0x2, P3 ;  /* 0x00000005dc157211 */ /* 0x080fe200018f16ff */
[----:B--2---:R-:W-:Y:S01]  /*14f0*/  IMAD.WIDE R12, R211, 0x4, R12 ;  /* 0x00000004d30c7825 */ /* 0x004fe200078e020c */
[----:B------:R-:W-:Y:S02]  /*1500*/  IADD3 R24, P3, R25, R4, RZ ;  /* 0x0000000419187210 */ /* 0x000fe40007f7e0ff */
[----:B------:R-:W-:-:S02]  /*1510*/  LEA.HI.X.SX32 R27, R214, R5, 0x2, P6 ;  /* 0x00000005d61b7211 */ /* 0x000fc400030f16ff */
[-C--:B------:R-:W-:Y:S02]  /*1520*/  IADD3 R30, P6, R31, R4.reuse, RZ ;  /* 0x000000041f1e7210 */ /* 0x080fe40007fde0ff */
[-C--:B------:R-:W-:Y:S02]  /*1530*/  LEA.HI.X.SX32 R25, R216, R5.reuse, 0x2, P3 ;  /* 0x00000005d8197211 */ /* 0x080fe400018f16ff */
[-C--:B------:R-:W-:Y:S02]  /*1540*/  IADD3 R28, P3, R29, R4.reuse, RZ ;  /* 0x000000041d1c7210 */ /* 0x080fe40007f7e0ff */
[-C--:B------:R-:W-:Y:S02]  /*1550*/  LEA.HI.X.SX32 R31, R251, R5.reuse, 0x2, P6 ;  /* 0x00000005fb1f7211 */ /* 0x080fe400030f16ff */
[----:B------:R-:W-:Y:S02]  /*1560*/  IADD3 R34, P6, R35, R4, RZ ;  /* 0x0000000423227210 */ /* 0x000fe40007fde0ff */
[----:B------:R-:W-:-:S02]  /*1570*/  LEA.HI.X.SX32 R29, R212, R5, 0x2, P3 ;  /* 0x00000005d41d7211 */ /* 0x000fc400018f16ff */
[-C--:B------:R-:W-:Y:S02]  /*1580*/  IADD3 R32, P3, R33, R4.reuse, RZ ;  /* 0x0000000421207210 */ /* 0x080fe40007f7e0ff */
[-C--:B------:R-:W-:Y:S02]  /*1590*/  LEA.HI.X.SX32 R35, R247, R5.reuse, 0x2, P6 ;  /* 0x00000005f7237211 */ /* 0x080fe400030f16ff */
[-C--:B------:R-:W-:Y:S02]  /*15a0*/  IADD3 R38, P6, R39, R4.reuse, RZ ;  /* 0x0000000427267210 */ /* 0x080fe40007fde0ff */
[-C--:B------:R-:W-:Y:S02]  /*15b0*/  LEA.HI.X.SX32 R33, R249, R5.reuse, 0x2, P3 ;  /* 0x00000005f9217211 */ /* 0x080fe400018f16ff */
[----:B------:R-:W-:Y:S02]  /*15c0*/  LEA R36, P3, R157, R4, 0x6 ;  /* 0x000000049d247211 */ /* 0x000fe400078630ff */
[----:B------:R-:W-:-:S02]  /*15d0*/  LEA.HI.X.SX32 R39, R243, R5, 0x2, P6 ;  /* 0x00000005f3277211 */ /* 0x000fc400030f16ff */
[-C--:B------:R-:W-:Y:S02]  /*15e0*/  IADD3 R40, P6, R49, R4.reuse, RZ ;  /* 0x0000000431287210 */ /* 0x080fe40007fde0ff */
[-C--:B------:R-:W-:Y:S02]  /*15f0*/  LEA.HI.X.SX32 R37, R245, R5.reuse, 0x2, P3 ;  /* 0x00000005f5257211 */ /* 0x080fe400018f16ff */
[----:B------:R-:W-:Y:S02]  /*1600*/  ISETP.GE.U32.AND P3, PT, R105, 0x7fffffc1, PT ;  /* 0x7fffffc16900780c */ /* 0x000fe40003f66070 */
[----:B------:R-:W-:Y:S02]  /*1610*/  LOP3.LUT R46, R41, 0x3, RZ, 0xc0, !PT ;  /* 0x00000003292e7812 */ /* 0x000fe400078ec0ff */
[----:B------:R-:W-:Y:S02]  /*1620*/  LEA.HI.X.SX32 R41, R241, R5, 0x2, P6 ;  /* 0x00000005f1297211 */ /* 0x000fe400030f16ff */
[----:B------:R-:W-:Y:S01]  /*1630*/  IADD3 R42, P6, R53, R4, RZ ;  /* 0x00000004352a7210 */ /* 0x000fe20007fde0ff */
[----:B------:R-:W-:Y:S01]  /*1640*/  IMAD R53, R157, 0x54, RZ ;  /* 0x000000549d357824 */ /* 0x000fe200078e02ff */
[----:B------:R-:W-:-:S02]  /*1650*/  SEL R49, RZ, 0x1, P3 ;  /* 0x00000001ff317807 */ /* 0x000fc40001800000 */
[----:B------:R-:W-:Y:S02]  /*1660*/  IADD3 R57, R46, R44, R43 ;  /* 0x0000002c2e397210 */ /* 0x000fe40007ffe02b */
[-C--:B------:R-:W-:Y:S01]  /*1670*/  LEA.HI.X.SX32 R43, R239, R5.reuse, 0x2, P6 ;  /* 0x00000005ef2b7211 */ /* 0x080fe200030f16ff */
[----:B------:R-:W-:Y:S01]  /*1680*/  IMAD.IADD R56, R49, 0x1, R56 ;  /* 0x0000000131387824 */ /* 0x000fe200078e0238 */
[-C--:B------:R-:W-:Y:S01]  /*1690*/  IADD3 R44, P6, R59, R4.reuse, RZ ;  /* 0x000000043b2c7210 */ /* 0x080fe20007fde0ff */
[----:B------:R-:W-:Y:S01]  /*16a0*/  IMAD R59, R157, 0x58, RZ ;  /* 0x000000589d3b7824 */ /* 0x000fe200078e02ff */
[----:B------:R-:W-:Y:S01]  /*16b0*/  LOP3.LUT R49, R45, 0x3, RZ, 0xc0, !PT ;  /* 0x000000032d317812 */ /* 0x000fe200078ec0ff */
[----:B------:R-:W-:Y:S01]  /*16c0*/  IMAD.SHL.U32 R62, R57, 0x100, RZ ;  /* 0x00000100393e7824 */ /* 0x000fe200078e00ff */
[----:B------:R-:W-:Y:S02]  /*16d0*/  LEA.HI.X.SX32 R45, R237, R5, 0x2, P6 ;  /* 0x00000005ed2d7211 */ /* 0x000fe400030f16ff */
[----:B------:R-:W-:-:S02]  /*16e0*/  IADD3 R46, P6, R53, R4, RZ ;  /* 0x00000004352e7210 */ /* 0x000fc40007fde0ff */
[----:B------:R-:W-:Y:S02]  /*16f0*/  IADD3 R61, R49, R48, R47 ;  /* 0x00000030313d7210 */ /* 0x000fe40007ffe02f */
[-C--:B------:R-:W-:Y:S02]  /*1700*/  LEA.HI.X.SX32 R47, R235, R5.reuse, 0x2, P6 ;  /* 0x00000005eb2f7211 */ /* 0x080fe400030f16ff */
[-C--:B------:R-:W-:Y:S02]  /*1710*/  IADD3 R48, P6, R59, R4.reuse, RZ ;  /* 0x000000043b307210 */ /* 0x080fe40007fde0ff */
[----:B------:R-:W-:Y:S02]  /*1720*/  LOP3.LUT R53, R50, 0x3, RZ, 0xc0, !PT ;  /* 0x0000000332357812 */ /* 0x000fe400078ec0ff */
[----:B------:R-:W-:Y:S02]  /*1730*/  LEA.HI.X.SX32 R49, R233, R5, 0x2, P6 ;  /* 0x00000005e9317211 */ /* 0x000fe400030f16ff */
[----:B------:R-:W-:Y:S01]  /*1740*/  IADD3 R50, P6, R63, R4, RZ ;  /* 0x000000043f327210 */ /* 0x000fe20007fde0ff */
[----:B------:R-:W-:Y:S01]  /*1750*/  IMAD R63, R157, 0x64, RZ ;  /* 0x000000649d3f7824 */ /* 0x000fe200078e02ff */
[----:B------:R-:W-:-:S02]  /*1760*/  IADD3 R59, R53, R52, R51 ;  /* 0x00000034353b7210 */ /* 0x000fc40007ffe033 */
[----:B------:R-:W-:Y:S02]  /*1770*/  LEA.HI.X.SX32 R51, R231, R5, 0x2, P6 ;  /* 0x00000005e7337211 */ /* 0x000fe400030f16ff */
[----:B------:R-:W-:Y:S02]  /*1780*/  LOP3.LUT R56, R56, 0x3, RZ, 0xc0, !PT ;  /* 0x0000000338387812 */ /* 0x000fe400078ec0ff */
[-C--:B------:R-:W-:Y:S01]  /*1790*/  IADD3 R52, P6, R65, R4.reuse, RZ ;  /* 0x0000000441347210 */ /* 0x080fe20007fde0ff */
[----:B------:R-:W-:Y:S01]  /*17a0*/  IMAD R65, R157, 0x68, RZ ;  /* 0x000000689d417824 */ /* 0x000fe200078e02ff */
[----:B------:R-:W-:Y:S02]  /*17b0*/  IADD3 R58, R56, R55, R54 ;  /* 0x00000037383a7210 */ /* 0x000fe40007ffe036 */
[----:B------:R-:W-:Y:S02]  /*17c0*/  LEA.HI.X.SX32 R53, R229, R5, 0x2, P6 ;  /* 0x00000005e5357211 */ /* 0x000fe400030f16ff */
[----:B------:R-:W-:Y:S01]  /*17d0*/  IADD3 R54, P6, R63, R4, RZ ;  /* 0x000000043f367210 */ /* 0x000fe20007fde0ff */
[----:B------:R-:W-:Y:S01]  /*17e0*/  IMAD R63, R157, 0x6c, RZ ;  /* 0x0000006c9d3f7824 */ /* 0x000fe200078e02ff */
[----:B------:R-:W-:-:S02]  /*17f0*/  LOP3.LUT R60, R58, 0xf, RZ, 0xc0, !PT ;  /* 0x0000000f3a3c7812 */ /* 0x000fc400078ec0ff */
[-C--:B------:R-:W-:Y:S02]  /*1800*/  LEA.HI.X.SX32 R55, R227, R5.reuse, 0x2, P6 ;  /* 0x00000005e3377211 */ /* 0x080fe400030f16ff */
[-C--:B------:R-:W-:Y:S01]  /*1810*/  IADD3 R56, P6, R65, R4.reuse, RZ ;  /* 0x0000000441387210 */ /* 0x080fe20007fde0ff */
[----:B------:R-:W-:Y:S01]  /*1820*/  IMAD R65, R157, 0x70, RZ ;  /* 0x000000709d417824 */ /* 0x000fe200078e02ff */
[----:B------:R-:W-:Y:S02]  /*1830*/  LOP3.LUT R62, R62, 0xf00, RZ, 0xe2, !PT ;  /* 0x00000f003e3e7812 */ /* 0x000fe400078ee2ff */
[----:B------:R-:W-:Y:S02]  /*1840*/  LEA.HI.X.SX32 R57, R225, R5, 0x2, P6 ;  /* 0x00000005e1397211 */ /* 0x000fe400030f16ff */
[----:B------:R-:W-:Y:S01]  /*1850*/  IADD3 R58, P6, R63, R4, RZ ;  /* 0x000000043f3a7210 */ /* 0x000fe20007fde0ff */
[----:B------:R-:W-:Y:S01]  /*1860*/  IMAD R63, R59, 0x10, R60 ;  /* 0x000000103b3f7824 */ /* 0x000fe200078e023c */
[----:B------:R-:W-:-:S02]  /*1870*/  LOP3.LUT R101, R101, 0x3, RZ, 0xc0, !PT ;  /* 0x0000000365657812 */ /* 0x000fc400078ec0ff */
[-C--:B------:R-:W-:Y:S02]  /*1880*/  LEA.HI.X.SX32 R59, R223, R5.reuse, 0x2, P6 ;  /* 0x00000005df3b7211 */ /* 0x080fe400030f16ff */
[-C--:B------:R-:W-:Y:S01]  /*1890*/  IADD3 R60, P6, R65, R4.reuse, RZ ;  /* 0x00000004413c7210 */ /* 0x080fe20007fde0ff */
[----:B------:R-:W-:Y:S01]  /*18a0*/  IMAD R65, R61, 0x1000, R62 ;  /* 0x000010003d417824 */ /* 0x000fe200078e023e */
[----:B------:R-:W-:Y:S02]  /*18b0*/  LOP3.LUT R66, R63, 0xff, RZ, 0xc0, !PT ;  /* 0x000000ff3f427812 */ /* 0x000fe400078ec0ff */
[----:B------:R-:W-:Y:S02]  /*18c0*/  LEA.HI.X.SX32 R61, R221, R5, 0x2, P6 ;  /* 0x00000005dd3d7211 */ /* 0x000fe400030f16ff */
[----:B------:R-:W-:Y:S01]  /*18d0*/  IADD3 R62, P6, R67, R4, RZ ;  /* 0x00000004433e7210 */ /* 0x000fe20007fde0ff */
[----:B------:R-:W-:Y:S01]  /*18e0*/  IMAD R67, R157, 0x7c, RZ ;  /* 0x0000007c9d437824 */ /* 0x000fe200078e02ff */
[----:B------:R-:W-:-:S02]  /*18f0*/  IADD3 R86, R101, R85, R86 ;  /* 0x0000005565567210 */ /* 0x000fc40007ffe056 */
[-C--:B------:R-:W-:Y:S02]  /*1900*/  LEA.HI.X.SX32 R63, R219, R5.reuse, 0x2, P6 ;  /* 0x00000005db3f7211 */ /* 0x080fe400030f16ff */
[-C--:B------:R-:W-:Y:S01]  /*1910*/  IADD3 R64, P6, R81, R4.reuse, RZ ;  /* 0x0000000451407210 */ /* 0x080fe20007fde0ff */
[----:B------:R-:W-:Y:S01]  /*1920*/  IMAD.IADD R81, R65, 0x1, R66 ;  /* 0x0000000141517824 */ /* 0x000fe200078e0242 */
[----:B------:R-:W-:Y:S02]  /*1930*/  LOP3.LUT R96, R96, 0x3, RZ, 0xc0, !PT ;  /* 0x0000000360607812 */ /* 0x000fe400078ec0ff */
[----:B------:R-:W-:Y:S02]  /*1940*/  LEA.HI.X.SX32 R65, R217, R5, 0x2, P6 ;  /* 0x00000005d9417211 */ /* 0x000fe400030f16ff */
[----:B------:R-:W-:Y:S02]  /*1950*/  IADD3 R66, P6, R67, R4, RZ ;  /* 0x0000000443427210 */ /* 0x000fe40007fde0ff */
[----:B------:R-:W-:-:S02]  /*1960*/  LOP3.LUT R81, R81, 0xffff, RZ, 0xc0, !PT ;  /* 0x0000ffff51517812 */ /* 0x000fc400078ec0ff */
[----:B------:R-:W-:Y:S01]  /*1970*/  LEA.HI.X.SX32 R67, R215, R5, 0x2, P6 ;  /* 0x00000005d7437211 */ /* 0x000fe200030f16ff */
[----:B-1----:R-:W-:Y:S01]  /*1980*/  IMAD.WIDE R4, R211, 0x4, R4 ;  /* 0x00000004d3047825 */ /* 0x002fe200078e0204 */
[----:B------:R-:W-:Y:S02]  /*1990*/  ISETP.GE.U32.AND P6, PT, R89, 0x7fffffd8, PT ;  /* 0x7fffffd85900780c */ /* 0x000fe40003fc6070 */
[--C-:B------:R-:W-:Y:S01]  /*19a0*/  SHF.R.U32.HI R103, RZ, 0xf, R81.reuse ;  /* 0x0000000fff677819 */ /* 0x100fe20000011651 */
[----:B------:R-:W1:Y:S01]  /*19b0*/  I2F.RP R89, R74 ;  /* 0x0000004a00597306 */ /* 0x000e620000209400 */
[--C-:B------:R-:W-:Y:S02]  /*19c0*/  SHF.R.U32.HI R104, RZ, 0xb, R81.reuse ;  /* 0x0000000bff687819 */ /* 0x100fe40000011651 */
[----:B------:R-:W-:Y:S02]  /*19d0*/  LOP3.LUT P4, RZ, R103, 0x1, RZ, 0xc0, !PT ;  /* 0x0000000167ff7812 */ /* 0x000fe4000788c0ff */
[----:B------:R-:W-:-:S02]  /*19e0*/  SHF.R.U32.HI R103, RZ, 0x7, R81 ;  /* 0x00000007ff677819 */ /* 0x000fc40000011651 */
[----:B------:R-:W-:Y:S02]  /*19f0*/  IADD3 R72, R96, R72, R69 ;  /* 0x0000004860487210 */ /* 0x000fe40007ffe045 */
[----:B------:R-:W-:Y:S01]  /*1a00*/  LOP3.LUT P2, RZ, R103, 0x1, RZ, 0xc0, !PT ;  /* 0x0000000167ff7812 */ /* 0x000fe2000784c0ff */
[----:B------:R2:W-:Y:S01]  /*1a10*/  LDGSTS.E [R209+0x1000], [R20.64], !P6 ;  /* 0x0100000014d17fae */ /* 0x0005e2000f121844 */
[----:B------:R-:W-:Y:S02]  /*1a20*/  LOP3.LUT P6, RZ, R104, 0x1, RZ, 0xc0, !PT ;  /* 0x0000000168ff7812 */ /* 0x000fe400078cc0ff */
[----:B------:R-:W-:Y:S01]  /*1a30*/  SHF.R.U32.HI R104, RZ, 0x3, R81 ;  /* 0x00000003ff687819 */ /* 0x000fe20000011651 */
[----:B------:R3:W-:Y:S01]  /*1a40*/  LDGSTS.E [R209+0x1800], [R28.64], !P5 ;  /* 0x018000001cd17fae */ /* 0x0007e2000e921844 */
[----:B------:R-:W-:Y:S01]  /*1a50*/  IADD3 R103, R197, -0xe, RZ ;  /* 0xfffffff2c5677810 */ /* 0x000fe20007ffe0ff */
[----:B-1----:R-:W1:Y:S01]  /*1a60*/  MUFU.RCP R89, R89 ;  /* 0x0000005900597308 */ /* 0x002e620000001000 */
[----:B------:R-:W-:Y:S01]  /*1a70*/  LOP3.LUT P5, RZ, R104, 0x1, RZ, 0xc0, !PT ;  /* 0x0000000168ff7812 */ /* 0x000fe200078ac0ff */
[----:B------:R4:W-:Y:S01]  /*1a80*/  LDGSTS.E [R209+0x2000], [R36.64], P4 ;  /* 0x0200000024d17fae */ /* 0x0009e2000a121844 */
[----:B------:R-:W-:-:S02]  /*1a90*/  ISETP.GE.U32.AND P4, PT, R103, 0x7fffffd3, PT ;  /* 0x7fffffd36700780c */ /* 0x000fc40003f86070 */
[----:B------:R-:W-:Y:S01]  /*1aa0*/  IADD3 R103, R197, -0x2, RZ ;  /* 0xfffffffec5677810 */ /* 0x000fe20007ffe0ff */
[----:B--2---:R-:W-:Y:S01]  /*1ab0*/  IMAD.WIDE R20, R211, 0x4, R20 ;  /* 0x00000004d3147825 */ /* 0x004fe200078e0214 */
[----:B------:R-:W-:Y:S01]  /*1ac0*/  IADD3 R104, R197, -0x6, RZ ;  /* 0xfffffffac5687810 */ /* 0x000fe20007ffe0ff */
[----:B------:R2:W-:Y:S01]  /*1ad0*/  LDGSTS.E [R209+0x2800], [R44.64], P6 ;  /* 0x028000002cd17fae */ /* 0x0005e2000b121844 */
[----:B------:R-:W-:Y:S01]  /*1ae0*/  ISETP.GE.U32.AND P6, PT, R103, 0x7fffffdf, PT ;  /* 0x7fffffdf6700780c */ /* 0x000fe20003fc6070 */
[----:B---3--:R-:W-:Y:S01]  /*1af0*/  IMAD.WIDE R28, R211, 0x4, R28 ;  /* 0x00000004d31c7825 */ /* 0x008fe200078e021c */
[----:B------:R-:W-:Y:S01]  /*1b00*/  IADD3 R103, R197, -0xa, RZ ;  /* 0xfffffff6c5677810 */ /* 0x000fe20007ffe0ff */
[----:B------:R3:W-:Y:S01]  /*1b10*/  LDGSTS.E [R209+0x3000], [R52.64], P2 ;  /* 0x0300000034d17fae */ /* 0x0007e20009121844 */
[----:B------:R-:W-:Y:S01]  /*1b20*/  ISETP.GE.U32.AND P2, PT, R104, 0x7fffffdb, PT ;  /* 0x7fffffdb6800780c */ /* 0x000fe20003f46070 */
[----:B----4-:R-:W-:Y:S01]  /*1b30*/  IMAD.WIDE R36, R211, 0x4, R36 ;  /* 0x00000004d3247825 */ /* 0x010fe200078e0224 */
[----:B------:R-:W-:Y:S01]  /*1b40*/  SHF.R.U32.HI R104, RZ, 0xe, R81 ;  /* 0x0000000eff687819 */ /* 0x000fe20000011651 */
[----:B------:R4:W-:Y:S01]  /*1b50*/  LDGSTS.E [R209+0x3800], [R60.64], P5 ;  /* 0x038000003cd17fae */ /* 0x0009e2000a921844 */
[----:B------:R-:W-:-:S02]  /*1b60*/  ISETP.GE.U32.AND P5, PT, R103, 0x7fffffd7, PT ;  /* 0x7fffffd76700780c */ /* 0x000fc40003fa6070 */
[----:B------:R-:W-:Y:S01]  /*1b70*/  IADD3 R103, R197, -0xf, RZ ;  /* 0xfffffff1c5677810 */ /* 0x000fe20007ffe0ff */
[----:B--2---:R-:W-:Y:S01]  /*1b80*/  IMAD.WIDE R44, R211, 0x4, R44 ;  /* 0x00000004d32c7825 */ /* 0x004fe200078e022c */
[----:B-1----:R-:W-:Y:S01]  /*1b90*/  IADD3 R89, R89, 0xffffffe, RZ ;  /* 0x0ffffffe59597810 */ /* 0x002fe20007ffe0ff */
[----:B------:R1:W-:Y:S01]  /*1ba0*/  LDGSTS.E [R207+0x200], [R6.64], !P6 ;  /* 0x0020000006cf7fae */ /* 0x0003e2000f121844 */
[----:B------:R-:W-:Y:S01]  /*1bb0*/  ISETP.GE.U32.AND P6, PT, R103, 0x7fffffd2, PT ;  /* 0x7fffffd26700780c */ /* 0x000fe20003fc6070 */
[C---:B---3--:R-:W-:Y:S01]  /*1bc0*/  IMAD.WIDE R52, R211.reuse, 0x4, R52 ;  /* 0x00000004d3347825 */ /* 0x048fe200078e0234 */
[--C-:B------:R-:W-:Y:S01]  /*1bd0*/  SHF.R.U32.HI R103, RZ, 0x6, R81.reuse ;  /* 0x00000006ff677819 */ /* 0x100fe20000011651 */
[----:B------:R2:W-:Y:S01]  /*1be0*/  LDGSTS.E [R207+0xa00], [R14.64], !P2 ;  /* 0x00a000000ecf7fae */ /* 0x0005e2000d121844 */
[----:B------:R-:W-:Y:S01]  /*1bf0*/  LOP3.LUT P2, RZ, R104, 0x1, RZ, 0xc0, !PT ;  /* 0x0000000168ff7812 */ /* 0x000fe2000784c0ff */
[----:B------:R3:W5:Y:S01]  /*1c00*/  F2I.FTZ.U32.TRUNC.NTZ R107, R89 ;  /* 0x00000059006b7305 */ /* 0x000762000021f000 */
[----:B------:R-:W-:Y:S01]  /*1c10*/  SHF.R.U32.HI R104, RZ, 0xa, R81 ;  /* 0x0000000aff687819 */ /* 0x000fe20000011651 */
[----:B------:R2:W-:Y:S01]  /*1c20*/  LDGSTS.E [R207+0x1200], [R22.64], !P5 ;  /* 0x0120000016cf7fae */ /* 0x0005e2000e921844 */
[----:B------:R-:W-:Y:S01]  /*1c30*/  LOP3.LUT R98, R98, 0x3, RZ, 0xc0, !PT ;  /* 0x0000000362627812 */ /* 0x000fe200078ec0ff */
[----:B----4-:R-:W-:Y:S01]  /*1c40*/  IMAD.WIDE R60, R211, 0x4, R60 ;  /* 0x00000004d33c7825 */ /* 0x010fe200078e023c */
[----:B------:R-:W-:Y:S01]  /*1c50*/  LOP3.LUT P5, RZ, R104, 0x1, RZ, 0xc0, !PT ;  /* 0x0000000168ff7812 */ /* 0x000fe200078ac0ff */
[----:B------:R4:W-:Y:S01]  /*1c60*/  LDGSTS.E [R207+0x1a00], [R30.64], !P4 ;  /* 0x01a000001ecf7fae */ /* 0x0009e2000e121844 */
[----:B------:R-:W-:Y:S01]  /*1c70*/  LOP3.LUT P4, RZ, R103, 0x1, RZ, 0xc0, !PT ;  /* 0x0000000167ff7812 */ /* 0x000fe2000788c0ff */
[----:B-1----:R-:W-:Y:S01]  /*1c80*/  IMAD.WIDE R6, R211, 0x4, R6 ;  /* 0x00000004d3067825 */ /* 0x002fe200078e0206 */
[----:B---3--:R-:W-:-:S02]  /*1c90*/  IADD3 R89, R197, -0xb, RZ ;  /* 0xfffffff5c5597810 */ /* 0x008fc40007ffe0ff */
[----:B------:R-:W-:Y:S01]  /*1ca0*/  SHF.R.U32.HI R103, RZ, 0x5, R191 ;  /* 0x00000005ff677819 */ /* 0x000fe200000116bf */
[----:B------:R1:W-:Y:S01]  /*1cb0*/  LDGSTS.E [R207+0x2200], [R38.64], P2 ;  /* 0x0220000026cf7fae */ /* 0x0003e20009121844 */
[----:B------:R-:W-:Y:S01]  /*1cc0*/  ISETP.GE.U32.AND P2, PT, R89, 0x7fffffd6, PT ;  /* 0x7fffffd65900780c */ /* 0x000fe20003f46070 */
[----:B--2---:R-:W-:Y:S01]  /*1cd0*/  IMAD.WIDE R14, R211, 0x4, R14 ;  /* 0x00000004d30e7825 */ /* 0x004fe200078e020e */
[----:B------:R-:W-:Y:S02]  /*1ce0*/  SGXT.U32 R89, R103, 0x2 ;  /* 0x000000026759781a */ /* 0x000fe40000000000 */
[----:B------:R-:W-:Y:S01]  /*1cf0*/  SHF.R.U32.HI R103, RZ, 0x2, R81 ;  /* 0x00000002ff677819 */ /* 0x000fe20000011651 */
[----:B------:R2:W-:Y:S01]  /*1d00*/  LDGSTS.E [R207+0x2a00], [R46.64], P5 ;  /* 0x02a000002ecf7fae */ /* 0x0005e2000a921844 */
[----:B-----5:R-:W-:Y:S01]  /*1d10*/  IMAD.MOV R109, RZ, RZ, -R107 ;  /* 0x000000ffff6d7224 */ /* 0x020fe200078e0a6b */
[----:B------:R-:W-:Y:S01]  /*1d20*/  LOP3.LUT R104, R2, R89, RZ, 0xfc, !PT ;  /* 0x0000005902687212 */ /* 0x000fe200078efcff */
[----:B------:R-:W-:Y:S01]  /*1d30*/  IMAD.WIDE R22, R211, 0x4, R22 ;  /* 0x00000004d3167825 */ /* 0x000fe200078e0216 */
[----:B------:R-:W-:Y:S01]  /*1d40*/  LOP3.LUT P5, RZ, R103, 0x1, RZ, 0xc0, !PT ;  /* 0x0000000167ff7812 */ /* 0x000fe200078ac0ff */
[----:B------:R3:W-:Y:S01]  /*1d50*/  LDGSTS.E [R207+0x3200], [R54.64], P4 ;  /* 0x0320000036cf7fae */ /* 0x0007e2000a121844 */
[----:B------:R-:W-:Y:S01]  /*1d60*/  IADD3 R103, R197, -0x3, RZ ;  /* 0xfffffffdc5677810 */ /* 0x000fe20007ffe0ff */
[----:B------:R-:W-:Y:S01]  /*1d70*/  IMAD R109, R109, R74, RZ ;  /* 0x0000004a6d6d7224 */ /* 0x000fe200078e02ff */
[----:B------:R-:W-:Y:S01]  /*1d80*/  IABS R108, R104 ;  /* 0x00000068006c7213 */ /* 0x000fe20000000000 */
[----:B----4-:R-:W-:Y:S01]  /*1d90*/  IMAD.WIDE R30, R211, 0x4, R30 ;  /* 0x00000004d31e7825 */ /* 0x010fe200078e021e */
[----:B------:R-:W-:-:S02]  /*1da0*/  ISETP.GE.U32.AND P4, PT, R103, 0x7fffffde, PT ;  /* 0x7fffffde6700780c */ /* 0x000fc40003f86070 */
[----:B------:R-:W-:Y:S01]  /*1db0*/  IADD3 R89, R197, -0x7, RZ ;  /* 0xfffffff9c5597810 */ /* 0x000fe20007ffe0ff */
[----:B------:R-:W-:Y:S01]  /*1dc0*/  IMAD.HI.U32 R103, R107, R109, R106 ;  /* 0x0000006d6b677227 */ /* 0x000fe200078e006a */
[----:B------:R-:W-:Y:S02]  /*1dd0*/  SHF.R.U32.HI R106, RZ, 0x1, R81 ;  /* 0x00000001ff6a7819 */ /* 0x000fe40000011651 */
[----:B------:R-:W-:Y:S01]  /*1de0*/  LOP3.LUT R113, R104, 0x4, RZ, 0xfc, !PT ;  /* 0x0000000468717812 */ /* 0x000fe200078efcff */
[----:B------:R-:W-:Y:S01]  /*1df0*/  IMAD.MOV.U32 R107, RZ, RZ, R108 ;  /* 0x000000ffff6b7224 */ /* 0x000fe200078e006c */
[----:B------:R4:W-:Y:S01]  /*1e00*/  LDGSTS.E [R207+0x3a00], [R62.64], P5 ;  /* 0x03a000003ecf7fae */ /* 0x0009e2000a921844 */
[----:B------:R-:W-:Y:S01]  /*1e10*/  ISETP.GE.U32.AND P5, PT, R89, 0x7fffffda, PT ;  /* 0x7fffffda5900780c */ /* 0x000fe20003fa6070 */
[----:B-1----:R-:W-:Y:S01]  /*1e20*/  IMAD.WIDE R38, R211, 0x4, R38 ;  /* 0x00000004d3267825 */ /* 0x002fe200078e0226 */
[----:B------:R-:W-:Y:S02]  /*1e30*/  SHF.R.U32.HI R108, RZ, 0x9, R81 ;  /* 0x00000009ff6c7819 */ /* 0x000fe40000011651 */
[----:B------:R1:W-:Y:S01]  /*1e40*/  LDGSTS.E [R205+0x400], [R8.64], !P4 ;  /* 0x0040000008cd7fae */ /* 0x0003e2000e121844 */
[----:B------:R-:W-:Y:S01]  /*1e50*/  IMAD.HI.U32 R89, R103, R107, RZ ;  /* 0x0000006b67597227 */ /* 0x000fe200078e00ff */
[----:B------:R-:W-:-:S02]  /*1e60*/  LOP3.LUT P4, RZ, R106, 0x1, RZ, 0xc0, !PT ;  /* 0x000000016aff7812 */ /* 0x000fc4000788c0ff */
[----:B------:R-:W-:Y:S01]  /*1e70*/  SHF.R.U32.HI R106, RZ, 0xd, R81 ;  /* 0x0000000dff6a7819 */ /* 0x000fe20000011651 */
[----:B------:R-:W-:Y:S01]  /*1e80*/  IMAD.MOV R89, RZ, RZ, -R89 ;  /* 0x000000ffff597224 */ /* 0x000fe200078e0a59 */
[----:B------:R-:W-:Y:S01]  /*1e90*/  LOP3.LUT R114, R104, 0x8, RZ, 0xfc, !PT ;  /* 0x0000000868727812 */ /* 0x000fe200078efcff */
[----:B--2---:R-:W-:Y:S01]  /*1ea0*/  IMAD.WIDE R46, R211, 0x4, R46 ;  /* 0x00000004d32e7825 */ /* 0x004fe200078e022e */
[----:B------:R-:W-:Y:S01]  /*1eb0*/  IABS R109, R113 ;  /* 0x00000071006d7213 */ /* 0x000fe20000000000 */
[----:B------:R2:W-:Y:S01]  /*1ec0*/  LDGSTS.E [R205+0xc00], [R16.64], !P5 ;  /* 0x00c0000010cd7fae */ /* 0x0005e2000e921844 */
[----:B------:R-:W-:Y:S01]  /*1ed0*/  LOP3.LUT P5, RZ, R106, 0x1, RZ, 0xc0, !PT ;  /* 0x000000016aff7812 */ /* 0x000fe200078ac0ff */
[----:B------:R-:W-:Y:S01]  /*1ee0*/  IMAD R89, R74, R89, R107 ;  /* 0x000000594a597224 */ /* 0x000fe200078e026b */
[----:B------:R-:W-:Y:S01]  /*1ef0*/  IABS R110, R114 ;  /* 0x00000072006e7213 */ /* 0x000fe20000000000 */
[----:B------:R5:W-:Y:S01]  /*1f00*/  LDGSTS.E [R205+0x1400], [R24.64], !P2 ;  /* 0x0140000018cd7fae */ /* 0x000be2000d121844 */
[----:B------:R-:W-:Y:S01]  /*1f10*/  IMAD.HI.U32 R106, R103, R109, RZ ;  /* 0x0000006d676a7227 */ /* 0x000fe200078e00ff */
[----:B------:R-:W-:-:S02]  /*1f20*/  LOP3.LUT R115, R104, 0xc, RZ, 0xfc, !PT ;  /* 0x0000000c68737812 */ /* 0x000fc400078efcff */
[----:B------:R-:W-:Y:S01]  /*1f30*/  ISETP.GT.U32.AND P2, PT, R74, R89, PT ;  /* 0x000000594a00720c */ /* 0x000fe20003f44070 */
[----:B------:R1:W-:Y:S01]  /*1f40*/  LDGSTS.E [R205+0x1c00], [R32.64], !P6 ;  /* 0x01c0000020cd7fae */ /* 0x0003e2000f121844 */
[----:B------:R-:W-:Y:S01]  /*1f50*/  LOP3.LUT P6, RZ, R108, 0x1, RZ, 0xc0, !PT ;  /* 0x000000016cff7812 */ /* 0x000fe200078cc0ff */
[----:B------:R-:W-:Y:S01]  /*1f60*/  IMAD.HI.U32 R107, R103, R110, RZ ;  /* 0x0000006e676b7227 */ /* 0x000fe200078e00ff */
[----:B------:R-:W-:Y:S02]  /*1f70*/  SHF.R.U32.HI R108, RZ, 0x5, R81 ;  /* 0x00000005ff6c7819 */ /* 0x000fe40000011651 */
[----:B------:R1:W-:Y:S01]  /*1f80*/  LDGSTS.E [R205+0x2400], [R40.64], P5 ;  /* 0x0240000028cd7fae */ /* 0x0003e2000a921844 */
[----:B------:R-:W-:Y:S01]  /*1f90*/  IMAD.MOV R106, RZ, RZ, -R106 ;  /* 0x000000ffff6a7224 */ /* 0x000fe200078e0a6a */
[----:B------:R-:W-:Y:S01]  /*1fa0*/  LOP3.LUT P5, RZ, R108, 0x1, RZ, 0xc0, !PT ;  /* 0x000000016cff7812 */ /* 0x000fe200078ac0ff */
[----:B------:R-:W-:Y:S01]  /*1fb0*/  IMAD.MOV R111, RZ, RZ, -R107 ;  /* 0x000000ffff6f7224 */ /* 0x000fe200078e0a6b */
[----:B------:R-:W-:Y:S01]  /*1fc0*/  IABS R112, R115 ;  /* 0x0000007300707213 */ /* 0x000fe20000000000 */
[----:B------:R-:W-:Y:S01]  /*1fd0*/  IMAD R107, R74, R106, R109 ;  /* 0x0000006a4a6b7224 */ /* 0x000fe200078e026d */
[----:B------:R-:W-:Y:S01]  /*1fe0*/  IADD3 R108, R197, -0x8, RZ ;  /* 0xfffffff8c56c7810 */ /* 0x000fe20007ffe0ff */
[----:B------:R-:W-:Y:S01]  /*1ff0*/  @!P2 IMAD.IADD R89, R89, 0x1, -R74 ;  /* 0x000000015959a824 */ /* 0x000fe200078e0a4a */
[----:B------:R-:W-:Y:S01]  /*2000*/  IADD3 R70, R98, R70, R71 ;  /* 0x0000004662467210 */ /* 0x000fe20007ffe047 */
[C---:B------:R-:W-:Y:S01]  /*2010*/  IMAD R109, R74.reuse, R111, R110 ;  /* 0x0000006f4a6d7224 */ /* 0x040fe200078e026e */
[----:B------:R1:W-:Y:S01]  /*2020*/  LDGSTS.E [R205+0x2c00], [R48.64], P6 ;  /* 0x02c0000030cd7fae */ /* 0x0003e2000b121844 */
[C---:B------:R-:W-:Y:S01]  /*2030*/  ISETP.GT.U32.AND P6, PT, R74.reuse, R107, PT ;  /* 0x0000006b4a00720c */ /* 0x040fe20003fc4070 */
[----:B------:R-:W-:Y:S01]  /*2040*/  IMAD.HI.U32 R106, R103, R112, RZ ;  /* 0x00000070676a7227 */ /* 0x000fe200078e00ff */
[----:B------:R-:W-:-:S02]  /*2050*/  ISETP.GT.U32.AND P2, PT, R74, R89, PT ;  /* 0x000000594a00720c */ /* 0x000fc40003f44070 */
[----:B------:R1:W-:Y:S01]  /*2060*/  LDGSTS.E [R205+0x3400], [R56.64], P5 ;  /* 0x0340000038cd7fae */ /* 0x0003e2000a921844 */
[C---:B------:R-:W-:Y:S01]  /*2070*/  ISETP.GT.U32.AND P5, PT, R74.reuse, R109, PT ;  /* 0x0000006d4a00720c */ /* 0x040fe20003fa4070 */
[----:B------:R-:W-:Y:S01]  /*2080*/  IMAD.MOV R111, RZ, RZ, -R106 ;  /* 0x000000ffff6f7224 */ /* 0x000fe200078e0a6a */
[----:B------:R-:W-:Y:S01]  /*2090*/  IADD3 R110, R197, -0xc, RZ ;  /* 0xfffffff4c56e7810 */ /* 0x000fe20007ffe0ff */
[----:B------:R1:W-:Y:S01]  /*20a0*/  LDGSTS.E [R205+0x3c00], [R64.64], P4 ;  /* 0x03c0000040cd7fae */ /* 0x0003e2000a121844 */
[----:B------:R-:W-:Y:S01]  /*20b0*/  IMAD.IADD R106, R93, 0x1, R92 ;  /* 0x000000015d6a7824 */ /* 0x000fe200078e025c */
[----:B------:R-:W-:Y:S01]  /*20c0*/  IADD3 R197, R197, -0x40, RZ ;  /* 0xffffffc0c5c57810 */ /* 0x000fe20007ffe0ff */
[----:B------:R-:W-:Y:S01]  /*20d0*/  IMAD R111, R74, R111, R112 ;  /* 0x0000006f4a6f7224 */ /* 0x000fe200078e0270 */
[----:B------:R1:W-:Y:S01]  /*20e0*/  LDGSTS.E [R203+0x600], [R10.64], !P1 ;  /* 0x006000000acb7fae */ /* 0x0003e2000c921844 */
[--C-:B------:R-:W-:Y:S01]  /*20f0*/  @!P6 IMAD.IADD R107, R107, 0x1, -R74.reuse ;  /* 0x000000016b6be824 */ /* 0x100fe200078e0a4a */
[----:B------:R-:W-:Y:S01]  /*2100*/  LOP3.LUT R112, R104, 0x10, RZ, 0xfc, !PT ;  /* 0x0000001068707812 */ /* 0x000fe200078efcff */
[--C-:B------:R-:W-:Y:S01]  /*2110*/  @!P2 IMAD.IADD R89, R89, 0x1, -R74.reuse ;  /* 0x000000015959a824 */ /* 0x100fe200078e0a4a */
[----:B------:R-:W-:Y:S01]  /*2120*/  ISETP.GE.U32.AND P2, PT, R108, 0x7fffffd9, PT ;  /* 0x7fffffd96c00780c */ /* 0x000fe20003f46070 */
[----:B------:R-:W-:Y:S01]  /*2130*/  IMAD.IADD R108, R94, 0x1, R95 ;  /* 0x000000015e6c7824 */ /* 0x000fe200078e025f */
[----:B------:R-:W-:Y:S01]  /*2140*/  ISETP.GE.U32.AND P4, PT, R110, 0x7fffffd5, PT ;  /* 0x7fffffd56e00780c */ /* 0x000fe20003f86070 */
[----:B------:R-:W-:Y:S01]  /*2150*/  @!P5 IMAD.IADD R109, R109, 0x1, -R74 ;  /* 0x000000016d6dd824 */ /* 0x000fe200078e0a4a */
[----:B------:R-:W-:Y:S01]  /*2160*/  ISETP.GT.U32.AND P5, PT, R74, R107, PT ;  /* 0x0000006b4a00720c */ /* 0x000fe20003fa4070 */
[----:B------:R-:W-:Y:S01]  /*2170*/  IMAD.IADD R92, R88, 0x1, R87 ;  /* 0x00000001585c7824 */ /* 0x000fe200078e0257 */
[----:B------:R-:W-:Y:S01]  /*2180*/  IABS R110, R112 ;  /* 0x00000070006e7213 */ /* 0x000fe20000000000 */
[----:B------:R-:W-:Y:S01]  /*2190*/  IMAD.SHL.U32 R70, R70, 0x100, RZ ;  /* 0x0000010046467824 */ /* 0x000fe200078e00ff */
[----:B------:R-:W-:Y:S01]  /*21a0*/  ISETP.GT.U32.AND P1, PT, R74, R109, PT ;  /* 0x0000006d4a00720c */ /* 0x000fe20003f24070 */
[----:B---3--:R-:W-:Y:S01]  /*21b0*/  IMAD.WIDE R54, R211, 0x4, R54 ;  /* 0x00000004d3367825 */ /* 0x008fe200078e0236 */
[----:B------:R-:W-:-:S02]  /*21c0*/  ISETP.GE.AND P6, PT, R104, RZ, PT ;  /* 0x000000ff6800720c */ /* 0x000fc40003fc6270 */
[----:B------:R-:W-:Y:S01]  /*21d0*/  LOP3.LUT R108, R108, 0x3, RZ, 0xc0, !PT ;  /* 0x000000036c6c7812 */ /* 0x000fe200078ec0ff */
[----:B------:R3:W-:Y:S01]  /*21e0*/  LDGSTS.E [R203+0xe00], [R18.64], !P2 ;  /* 0x00e0000012cb7fae */ /* 0x0007e2000d121844 */
[----:B------:R-:W-:Y:S01]  /*21f0*/  ISETP.GT.U32.AND P2, PT, R74, R111, PT ;  /* 0x0000006f4a00720c */ /* 0x000fe20003f44070 */
[----:B------:R-:W-:Y:S01]  /*2200*/  IMAD.HI.U32 R94, R103, R110, RZ ;  /* 0x0000006e675e7227 */ /* 0x000fe200078e00ff */
[----:B------:R-:W-:Y:S01]  /*2210*/  IADD3 R108, R108, R83, R84 ;  /* 0x000000536c6c7210 */ /* 0x000fe20007ffe054 */
[----:B------:R1:W-:Y:S01]  /*2220*/  LDGSTS.E [R203+0x1600], [R26.64], !P4 ;  /* 0x016000001acb7fae */ /* 0x0003e2000e121844 */
[----:B------:R-:W-:Y:S01]  /*2230*/  LOP3.LUT R106, R106, 0x3, RZ, 0xc0, !PT ;  /* 0x000000036a6a7812 */ /* 0x000fe200078ec0ff */
[--C-:B------:R-:W-:Y:S01]  /*2240*/  @!P5 IMAD.IADD R107, R107, 0x1, -R74.reuse ;  /* 0x000000016b6bd824 */ /* 0x100fe200078e0a4a */
[----:B------:R-:W-:Y:S01]  /*2250*/  ISETP.GE.AND P5, PT, R113, RZ, PT ;  /* 0x000000ff7100720c */ /* 0x000fe20003fa6270 */
[----:B------:R-:W-:Y:S01]  /*2260*/  @!P1 IMAD.IADD R109, R109, 0x1, -R74 ;  /* 0x000000016d6d9824 */ /* 0x000fe200078e0a4a */
[----:B------:R-:W-:Y:S01]  /*2270*/  ISETP.GE.AND P1, PT, R114, RZ, PT ;  /* 0x000000ff7200720c */ /* 0x000fe20003f26270 */
[----:B------:R-:W-:Y:S01]  /*2280*/  IMAD.MOV R93, RZ, RZ, -R94 ;  /* 0x000000ffff5d7224 */ /* 0x000fe200078e0a5e */
[----:B------:R-:W-:Y:S01]  /*2290*/  LOP3.LUT R113, R104, 0x14, RZ, 0xfc, !PT ;  /* 0x0000001468717812 */ /* 0x000fe200078efcff */
[----:B------:R-:W-:Y:S01]  /*22a0*/  IMAD.IADD R94, R91, 0x1, R90 ;  /* 0x000000015b5e7824 */ /* 0x000fe200078e025a */
[----:B------:R-:W-:Y:S01]  /*22b0*/  IADD3 R106, R106, R77, R80 ;  /* 0x0000004d6a6a7210 */ /* 0x000fe20007ffe050 */
[----:B------:R-:W-:Y:S01]  /*22c0*/  @!P2 IMAD.IADD R111, R111, 0x1, -R74 ;  /* 0x000000016f6fa824 */ /* 0x000fe200078e0a4a */
[----:B------:R-:W-:Y:S01]  /*22d0*/  IABS R95, R113 ;  /* 0x00000071005f7213 */ /* 0x000fe20000000000 */
[----:B------:R-:W-:Y:S01]  /*22e0*/  IMAD R93, R74, R93, R110 ;  /* 0x0000005d4a5d7224 */ /* 0x000fe200078e026e */
[----:B------:R-:W-:Y:S01]  /*22f0*/  LOP3.LUT R94, R94, 0x3, RZ, 0xc0, !PT ;  /* 0x000000035e5e7812 */ /* 0x000fe200078ec0ff */
[----:B------:R-:W-:Y:S01]  /*2300*/  IMAD.MOV.U32 R90, RZ, RZ, R107 ;  /* 0x000000ffff5a7224 */ /* 0x000fe200078e006b */
[----:B------:R-:W-:Y:S01]  /*2310*/  ISETP.GT.U32.AND P2, PT, R74, R111, PT ;  /* 0x0000006f4a00720c */ /* 0x000fe20003f44070 */
[----:B------:R-:W-:Y:S01]  /*2320*/  IMAD.MOV.U32 R91, RZ, RZ, R109 ;  /* 0x000000ffff5b7224 */ /* 0x000fe200078e006d */
[----:B------:R-:W-:Y:S01]  /*2330*/  LOP3.LUT R107, R104, 0x18, RZ, 0xfc, !PT ;  /* 0x00000018686b7812 */ /* 0x000fe200078efcff */
[----:B------:R-:W-:Y:S01]  /*2340*/  @!P5 IMAD.MOV R90, RZ, RZ, -R90 ;  /* 0x000000ffff5ad224 */ /* 0x000fe200078e0a5a */
[----:B------:R-:W-:Y:S01]  /*2350*/  ISETP.GT.U32.AND P5, PT, R74, R93, PT ;  /* 0x0000005d4a00720c */ /* 0x000fe20003fa4070 */
[----:B------:R-:W-:Y:S01]  /*2360*/  @!P1 IMAD.MOV R91, RZ, RZ, -R91 ;  /* 0x000000ffff5b9224 */ /* 0x000fe200078e0a5b */
[----:B------:R-:W-:Y:S01]  /*2370*/  ISETP.GE.AND P1, PT, R115, RZ, PT ;  /* 0x000000ff7300720c */ /* 0x000fe20003f26270 */
[----:B------:R-:W-:Y:S01]  /*2380*/  IMAD.HI.U32 R87, R103, R95, RZ ;  /* 0x0000005f67577227 */ /* 0x000fe200078e00ff */
[----:B------:R-:W-:Y:S01]  /*2390*/  IABS R102, R107 ;  /* 0x0000006b00667213 */ /* 0x000fe20000000000 */
[----:B------:R1:W-:Y:S01]  /*23a0*/  LDGSTS.E [R203+0x1e00], [R34.64], !P0 ;  /* 0x01e0000022cb7fae */ /* 0x0003e2000c121844 */
[----:B------:R-:W-:Y:S01]  /*23b0*/  IADD3 R94, R94, R73, R76 ;  /* 0x000000495e5e7210 */ /* 0x000fe20007ffe04c */
[----:B------:R-:W-:Y:S01]  /*23c0*/  IMAD.MOV R87, RZ, RZ, -R87 ;  /* 0x000000ffff577224 */ /* 0x000fe200078e0a57 */
[----:B------:R-:W-:Y:S01]  /*23d0*/  LOP3.LUT R92, R92, 0x3, RZ, 0xc0, !PT ;  /* 0x000000035c5c7812 */ /* 0x000fe200078ec0ff */
[--C-:B------:R-:W-:Y:S01]  /*23e0*/  @!P2 IMAD.IADD R111, R111, 0x1, -R74.reuse ;  /* 0x000000016f6fa824 */ /* 0x100fe200078e0a4a */
[----:B------:R-:W-:Y:S01]  /*23f0*/  ISETP.GE.U32.AND P2, PT, R197, 0x7fffffa1, PT ;  /* 0x7fffffa1c500780c */ /* 0x000fe20003f46070 */
[----:B------:R-:W-:Y:S01]  /*2400*/  IMAD R95, R74, R87, R95 ;  /* 0x000000574a5f7224 */ /* 0x000fe200078e025f */
[----:B------:R-:W-:Y:S01]  /*2410*/  IADD3 R92, R92, R78, R75 ;  /* 0x0000004e5c5c7210 */ /* 0x000fe20007ffe04b */
[----:B------:R-:W-:Y:S01]  /*2420*/  IMAD.MOV.U32 R87, RZ, RZ, R111 ;  /* 0x000000ffff577224 */ /* 0x000fe200078e006f */
[----:B------:R-:W-:Y:S01]  /*2430*/  LOP3.LUT R71, R108, 0xf, RZ, 0xc0, !PT ;  /* 0x0000000f6c477812 */ /* 0x000fe200078ec0ff */
[----:B------:R-:W-:-:S02]  /*2440*/  @!P5 IMAD.IADD R93, R93, 0x1, -R74 ;  /* 0x000000015d5dd824 */ /* 0x000fc400078e0a4a */
[----:B------:R-:W-:Y:S01]  /*2450*/  @!P1 IMAD.MOV R87, RZ, RZ, -R87 ;  /* 0x000000ffff579224 */ /* 0x000fe200078e0a57 */
[C---:B------:R-:W-:Y:S01]  /*2460*/  ISETP.GT.U32.AND P1, PT, R74.reuse, R95, PT ;  /* 0x0000005f4a00720c */ /* 0x040fe20003f24070 */
[----:B------:R-:W-:Y:S01]  /*2470*/  IMAD.HI.U32 R88, R103, R102, RZ ;  /* 0x0000006667587227 */ /* 0x000fe200078e00ff */
[----:B------:R-:W-:-:S03]  /*2480*/  ISETP.GT.U32.AND P5, PT, R74, R93, PT ;  /* 0x0000005d4a00720c */ /* 0x000fc60003fa4070 */
[----:B------:R-:W-:Y:S01]  /*2490*/  @!P6 IMAD.MOV R89, RZ, RZ, -R89 ;  /* 0x000000ffff59e224 */ /* 0x000fe200078e0a59 */
[----:B------:R-:W-:Y:S01]  /*24a0*/  ISETP.GE.AND P6, PT, R210, R105, PT ;  /* 0x00000069d200720c */ /* 0x000fe20003fc6270 */
[----:B------:R-:W-:Y:S01]  /*24b0*/  IMAD.MOV R97, RZ, RZ, -R88 ;  /* 0x000000ffff617224 */ /* 0x000fe200078e0a58 */
[----:B------:R-:W-:Y:S01]  /*24c0*/  SEL R105, RZ, 0x1, P2 ;  /* 0x00000001ff697807 */ /* 0x000fe20001000000 */
[----:B------:R-:W-:Y:S02]  /*24d0*/  IMAD.MOV.U32 R114, RZ, RZ, 0x1f ;  /* 0x0000001fff727424 */ /* 0x000fe400078e00ff */
[----:B------:R-:W-:Y:S01]  /*24e0*/  IMAD R83, R74, R97, R102 ;  /* 0x000000614a537224 */ /* 0x000fe200078e0266 */
[C---:B------:R-:W-:Y:S01]  /*24f0*/  LOP3.LUT R102, R104.reuse, 0x30, RZ, 0xfc, !PT ;  /* 0x0000003068667812 */ /* 0x040fe200078efcff */
[----:B------:R-:W-:Y:S01]  /*2500*/  IMAD.IADD R100, R105, 0x1, R100 ;  /* 0x0000000169647824 */ /* 0x000fe200078e0264 */
[----:B------:R-:W-:Y:S01]  /*2510*/  LOP3.LUT R105, R104, 0x1c, RZ, 0xfc, !PT ;  /* 0x0000001c68697812 */ /* 0x000fe200078efcff */
[--C-:B------:R-:W-:Y:S01]  /*2520*/  @!P1 IMAD.IADD R95, R95, 0x1, -R74.reuse ;  /* 0x000000015f5f9824 */ /* 0x100fe200078e0a4a */
[----:B------:R-:W-:Y:S01]  /*2530*/  ISETP.GT.U32.AND P1, PT, R74, R83, PT ;  /* 0x000000534a00720c */ /* 0x000fe20003f24070 */
[----:B------:R-:W-:Y:S01]  /*2540*/  @!P5 IMAD.IADD R93, R93, 0x1, -R74 ;  /* 0x000000015d5dd824 */ /* 0x000fe200078e0a4a */
[----:B------:R-:W-:Y:S01]  /*2550*/  IABS R99, R105 ;  /* 0x0000006900637213 */ /* 0x000fe20000000000 */
[----:B------:R-:W-:Y:S01]  /*2560*/  IMAD.SHL.U32 R94, R94, 0x100, RZ ;  /* 0x000001005e5e7824 */ /* 0x000fe200078e00ff */
[----:B------:R-:W-:Y:S01]  /*2570*/  ISETP.GE.AND P5, PT, R112, RZ, PT ;  /* 0x000000ff7000720c */ /* 0x000fe20003fa6270 */
[----:B------:R-:W-:Y:S01]  /*2580*/  IMAD R106, R106, 0x10, R71 ;  /* 0x000000106a6a7824 */ /* 0x000fe200078e0247 */
[----:B------:R-:W-:Y:S01]  /*2590*/  ISETP.GT.U32.AND P4, PT, R74, R95, PT ;  /* 0x0000005f4a00720c */ /* 0x000fe20003f84070 */
[----:B------:R-:W-:Y:S01]  /*25a0*/  IMAD.MOV.U32 R88, RZ, RZ, R99 ;  /* 0x000000ffff587224 */ /* 0x000fe200078e0063 */
[----:B------:R-:W-:Y:S01]  /*25b0*/  LOP3.LUT R99, R104, 0x20, RZ, 0xfc, !PT ;  /* 0x0000002068637812 */ /* 0x000fe200078efcff */
[----:B----4-:R-:W-:Y:S01]  /*25c0*/  IMAD.WIDE R62, R211, 0x4, R62 ;  /* 0x00000004d33e7825 */ /* 0x010fe200078e023e */
[----:B------:R-:W-:-:S02]  /*25d0*/  LOP3.LUT R100, R100, 0x3, RZ, 0xc0, !PT ;  /* 0x0000000364647812 */ /* 0x000fc400078ec0ff */
[----:B------:R-:W-:Y:S01]  /*25e0*/  IABS R80, R99 ;  /* 0x0000006300507213 */ /* 0x000fe20000000000 */
[----:B------:R-:W-:Y:S01]  /*25f0*/  IMAD.HI.U32 R84, R103, R88, RZ ;  /* 0x0000005867547227 */ /* 0x000fe200078e00ff */
[----:B------:R-:W-:Y:S02]  /*2600*/  IADD3 R82, R100, R82, R79 ;  /* 0x0000005264527210 */ /* 0x000fe40007ffe04f */
[----:B------:R-:W-:Y:S01]  /*2610*/  LOP3.LUT R100, R104, 0x2c, RZ, 0xfc, !PT ;  /* 0x0000002c68647812 */ /* 0x000fe200078efcff */
[----:B------:R-:W-:Y:S01]  /*2620*/  @!P1 IMAD.IADD R83, R83, 0x1, -R74 ;  /* 0x0000000153539824 */ /* 0x000fe200078e0a4a */
[----:B------:R-:W-:Y:S01]  /*2630*/  LOP3.LUT R71, R82, 0xf, RZ, 0xc0, !PT ;  /* 0x0000000f52477812 */ /* 0x000fe200078ec0ff */
[----:B------:R-:W-:Y:S01]  /*2640*/  IMAD.MOV R97, RZ, RZ, -R84 ;  /* 0x000000ffff617224 */ /* 0x000fe200078e0a54 */
[----:B------:R-:W-:Y:S01]  /*2650*/  LOP3.LUT R84, R104, 0x24, RZ, 0xfc, !PT ;  /* 0x0000002468547812 */ /* 0x000fe200078efcff */
[----:B------:R-:W-:Y:S01]  /*2660*/  @!P5 IMAD.MOV R93, RZ, RZ, -R93 ;  /* 0x000000ffff5dd224 */ /* 0x000fe200078e0a5d */
[----:B------:R-:W-:Y:S01]  /*2670*/  ISETP.GE.AND P5, PT, R113, RZ, PT ;  /* 0x000000ff7100720c */ /* 0x000fe20003fa6270 */
[C---:B------:R-:W-:Y:S01]  /*2680*/  IMAD R77, R74.reuse, R97, R88 ;  /* 0x000000614a4d7224 */ /* 0x040fe200078e0258 */
[----:B------:R-:W-:Y:S01]  /*2690*/  ISETP.GT.U32.AND P1, PT, R74, R83, PT ;  /* 0x000000534a00720c */ /* 0x000fe20003f24070 */
[----:B------:R-:W-:Y:S01]  /*26a0*/  IMAD.HI.U32 R73, R103, R80, RZ ;  /* 0x0000005067497227 */ /* 0x000fe200078e00ff */
[----:B------:R-:W-:-:S02]  /*26b0*/  IABS R76, R84 ;  /* 0x00000054004c7213 */ /* 0x000fc40000000000 */
[----:B------:R-:W-:Y:S01]  /*26c0*/  LOP3.LUT R88, R104, 0x28, RZ, 0xfc, !PT ;  /* 0x0000002868587812 */ /* 0x000fe200078efcff */
[----:B------:R-:W-:Y:S01]  /*26d0*/  @!P4 IMAD.IADD R95, R95, 0x1, -R74 ;  /* 0x000000015f5fc824 */ /* 0x000fe200078e0a4a */
[C---:B------:R-:W-:Y:S01]  /*26e0*/  ISETP.GT.U32.AND P4, PT, R74.reuse, R77, PT ;  /* 0x0000004d4a00720c */ /* 0x040fe20003f84070 */
[----:B------:R-:W-:Y:S01]  /*26f0*/  IMAD.MOV R73, RZ, RZ, -R73 ;  /* 0x000000ffff497224 */ /* 0x000fe200078e0a49 */
[----:B------:R-:W-:Y:S01]  /*2700*/  IABS R79, R88 ;  /* 0x00000058004f7213 */ /* 0x000fe20000000000 */
[----:B------:R-:W-:Y:S01]  /*2710*/  IMAD.HI.U32 R75, R103, R76, RZ ;  /* 0x0000004c674b7227 */ /* 0x000fe200078e00ff */
[----:B------:R-:W-:Y:S02]  /*2720*/  IABS R85, R100 ;  /* 0x0000006400557213 */ /* 0x000fe40000000000 */
[----:B------:R-:W-:Y:S01]  /*2730*/  IABS R97, R102 ;  /* 0x0000006600617213 */ /* 0x000fe20000000000 */
[----:B------:R-:W-:Y:S01]  /*2740*/  IMAD R73, R74, R73, R80 ;  /* 0x000000494a497224 */ /* 0x000fe200078e0250 */
[----:B------:R-:W-:Y:S01]  /*2750*/  ISETP.GE.AND P0, PT, R84, RZ, PT ;  /* 0x000000ff5400720c */ /* 0x000fe20003f06270 */
[----:B------:R-:W-:Y:S01]  /*2760*/  @!P5 IMAD.MOV R95, RZ, RZ, -R95 ;  /* 0x000000ffff5fd224 */ /* 0x000fe200078e0a5f */
[----:B------:R-:W-:Y:S01]  /*2770*/  ISETP.GE.AND P5, PT, R107, RZ, PT ;  /* 0x000000ff6b00720c */ /* 0x000fe20003fa6270 */
[--C-:B------:R-:W-:Y:S01]  /*2780*/  @!P1 IMAD.IADD R83, R83, 0x1, -R74.reuse ;  /* 0x0000000153539824 */ /* 0x100fe200078e0a4a */
[----:B------:R-:W-:Y:S01]  /*2790*/  ISETP.GT.U32.AND P1, PT, R74, R73, PT ;  /* 0x000000494a00720c */ /* 0x000fe20003f24070 */
[----:B------:R-:W-:Y:S01]  /*27a0*/  @!P4 IMAD.IADD R77, R77, 0x1, -R74 ;  /* 0x000000014d4dc824 */ /* 0x000fe200078e0a4a */
[----:B------:R-:W-:Y:S01]  /*27b0*/  LOP3.LUT R107, R104, 0x38, RZ, 0xfc, !PT ;  /* 0x00000038686b7812 */ /* 0x000fe200078efcff */
[----:B------:R-:W-:Y:S01]  /*27c0*/  IMAD.MOV R75, RZ, RZ, -R75 ;  /* 0x000000ffff4b7224 */ /* 0x000fe200078e0a4b */
[----:B------:R-:W-:Y:S01]  /*27d0*/  IADD3 R114, R114, c[0x0][0x180], RZ ;  /* 0x0000600072727a10 */ /* 0x000fe20007ffe0ff */
[----:B------:R-:W-:Y:S01]  /*27e0*/  IMAD R86, R86, 0x10, R71 ;  /* 0x0000001056567824 */ /* 0x000fe200078e0247 */
[C---:B------:R-:W-:Y:S01]  /*27f0*/  ISETP.GT.U32.AND P4, PT, R74.reuse, R77, PT ;  /* 0x0000004d4a00720c */ /* 0x040fe20003f84070 */
[----:B------:R-:W-:Y:S01]  /*2800*/  IMAD R75, R74, R75, R76 ;  /* 0x0000004b4a4b7224 */ /* 0x000fe200078e024c */
[----:B------:R-:W-:Y:S01]  /*2810*/  IABS R101, R107 ;  /* 0x0000006b00657213 */ /* 0x000fe20000000000 */
[----:B------:R-:W-:Y:S01]  /*2820*/  IMAD.HI.U32 R76, R103, R79, RZ ;  /* 0x0000004f674c7227 */ /* 0x000fe200078e00ff */
[----:B------:R-:W-:-:S02]  /*2830*/  LOP3.LUT R71, R70, 0xf00, RZ, 0xe2, !PT ;  /* 0x00000f0046477812 */ /* 0x000fc400078ee2ff */
[----:B------:R-:W-:Y:S01]  /*2840*/  LOP3.LUT R86, R86, 0xff, RZ, 0xc0, !PT ;  /* 0x000000ff56567812 */ /* 0x000fe200078ec0ff */
[----:B------:R-:W-:Y:S01]  /*2850*/  @!P5 IMAD.MOV R83, RZ, RZ, -R83 ;  /* 0x000000ffff53d224 */ /* 0x000fe200078e0a53 */
[----:B------:R-:W-:Y:S01]  /*2860*/  ISETP.GE.AND P5, PT, R105, RZ, PT ;  /* 0x000000ff6900720c */ /* 0x000fe20003fa6270 */
[----:B------:R-:W-:Y:S01]  /*2870*/  @!P1 IMAD.IADD R73, R73, 0x1, -R74 ;  /* 0x0000000149499824 */ /* 0x000fe200078e0a4a */
[C---:B------:R-:W-:Y:S01]  /*2880*/  LOP3.LUT R105, R104.reuse, 0x34, RZ, 0xfc, !PT ;  /* 0x0000003468697812 */ /* 0x040fe200078efcff */
[----:B------:R-:W-:Y:S01]  /*2890*/  IMAD.MOV R78, RZ, RZ, -R76 ;  /* 0x000000ffff4e7224 */ /* 0x000fe200078e0a4c */
[----:B------:R-:W-:Y:S01]  /*28a0*/  LOP3.LUT R104, R104, 0x3c, RZ, 0xfc, !PT ;  /* 0x0000003c68687812 */ /* 0x000fe200078efcff */
[----:B------:R-:W-:Y:S01]  /*28b0*/  @!P4 IMAD.IADD R77, R77, 0x1, -R74 ;  /* 0x000000014d4dc824 */ /* 0x000fe200078e0a4a */
[C---:B------:R-:W-:Y:S01]  /*28c0*/  ISETP.GT.U32.AND P1, PT, R74.reuse, R73, PT ;  /* 0x000000494a00720c */ /* 0x040fe20003f24070 */
[----:B------:R-:W-:Y:S01]  /*28d0*/  IMAD R79, R74, R78, R79 ;  /* 0x0000004e4a4f7224 */ /* 0x000fe200078e024f */
[----:B------:R-:W-:Y:S01]  /*28e0*/  ISETP.GE.AND P4, PT, R99, RZ, PT ;  /* 0x000000ff6300720c */ /* 0x000fe20003f86270 */
[----:B------:R-:W-:Y:S01]  /*28f0*/  IMAD.HI.U32 R76, R103, R85, RZ ;  /* 0x00000055674c7227 */ /* 0x000fe200078e00ff */
[----:B------:R-:W-:-:S03]  /*2900*/  IABS R99, R105 ;  /* 0x0000006900637213 */ /* 0x000fc60000000000 */
[----:B------:R-:W-:Y:S01]  /*2910*/  @!P5 IMAD.MOV R77, RZ, RZ, -R77 ;  /* 0x000000ffff4dd224 */ /* 0x000fe200078e0a4d */
[----:B------:R-:W-:Y:S01]  /*2920*/  ISETP.GT.U32.AND P5, PT, R74, R75, PT ;  /* 0x0000004b4a00720c */ /* 0x000fe20003fa4070 */
[----:B------:R-:W-:Y:S02]  /*2930*/  IMAD.MOV R76, RZ, RZ, -R76 ;  /* 0x000000ffff4c7224 */ /* 0x000fe400078e0a4c */
[----:B------:R-:W-:-:S04]  /*2940*/  IMAD.HI.U32 R78, R103, R99, RZ ;  /* 0x00000063674e7227 */ /* 0x000fc800078e00ff */
[--C-:B------:R-:W-:Y:S01]  /*2950*/  @!P1 IMAD.IADD R73, R73, 0x1, -R74.reuse ;  /* 0x0000000149499824 */ /* 0x100fe200078e0a4a */
[C---:B------:R-:W-:Y:S01]  /*2960*/  ISETP.GT.U32.AND P1, PT, R74.reuse, R79, PT ;  /* 0x0000004f4a00720c */ /* 0x040fe20003f24070 */
[C---:B------:R-:W-:Y:S02]  /*2970*/  IMAD R85, R74.reuse, R76, R85 ;  /* 0x0000004c4a557224 */ /* 0x040fe400078e0255 */
[----:B------:R-:W-:Y:S02]  /*2980*/  @!P4 IMAD.MOV R73, RZ, RZ, -R73 ;  /* 0x000000ffff49c224 */ /* 0x000fe400078e0a49 */
[----:B------:R-:W-:Y:S01]  /*2990*/  @!P5 IMAD.IADD R75, R75, 0x1, -R74 ;  /* 0x000000014b4bd824 */ /* 0x000fe200078e0a4a */
[----:B------:R-:W-:Y:S01]  /*29a0*/  ISETP.GT.U32.AND P4, PT, R74, R85, PT ;  /* 0x000000554a00720c */ /* 0x000fe20003f84070 */
[----:B------:R-:W-:-:S03]  /*29b0*/  IMAD.HI.U32 R76, R103, R97, RZ ;  /* 0x00000061674c7227 */ /* 0x000fc600078e00ff */
[C---:B------:R-:W-:Y:S01]  /*29c0*/  ISETP.GT.U32.AND P5, PT, R74.reuse, R75, PT ;  /* 0x0000004b4a00720c */ /* 0x040fe20003fa4070 */
[----:B------:R-:W-:Y:S02]  /*29d0*/  IMAD.MOV R76, RZ, RZ, -R76 ;  /* 0x000000ffff4c7224 */ /* 0x000fe400078e0a4c */
[----:B------:R-:W-:Y:S02]  /*29e0*/  @!P1 IMAD.IADD R79, R79, 0x1, -R74 ;  /* 0x000000014f4f9824 */ /* 0x000fe400078e0a4a */
[----:B------:R-:W-:Y:S02]  /*29f0*/  IMAD.MOV R78, RZ, RZ, -R78 ;  /* 0x000000ffff4e7224 */ /* 0x000fe400078e0a4e */
[C---:B------:R-:W-:Y:S01]  /*2a00*/  IMAD R97, R74.reuse, R76, R97 ;  /* 0x0000004c4a617224 */ /* 0x040fe200078e0261 */
[----:B------:R-:W-:Y:S01]  /*2a10*/  ISETP.GT.U32.AND P1, PT, R74, R79, PT ;  /* 0x0000004f4a00720c */ /* 0x000fe20003f24070 */
[----:B------:R-:W-:Y:S01]  /*2a20*/  @!P4 IMAD.IADD R85, R85, 0x1, -R74 ;  /* 0x000000015555c824 */ /* 0x000fe200078e0a4a */
[----:B------:R-:W-:Y:S01]  /*2a30*/  IABS R76, R104 ;  /* 0x00000068004c7213 */ /* 0x000fe20000000000 */
[----:B------:R-:W-:-:S03]  /*2a40*/  IMAD.HI.U32 R80, R103, R101, RZ ;  /* 0x0000006567507227 */ /* 0x000fc600078e00ff */
[----:B------:R-:W-:Y:S01]  /*2a50*/  ISETP.GT.U32.AND P4, PT, R74, R85, PT ;  /* 0x000000554a00720c */ /* 0x000fe20003f84070 */
[----:B------:R-:W-:Y:S01]  /*2a60*/  @!P5 IMAD.IADD R75, R75, 0x1, -R74 ;  /* 0x000000014b4bd824 */ /* 0x000fe200078e0a4a */
[----:B------:R-:W-:Y:S01]  /*2a70*/  ISETP.GE.AND P5, PT, R88, RZ, PT ;  /* 0x000000ff5800720c */ /* 0x000fe20003fa6270 */
[C---:B------:R-:W-:Y:S01]  /*2a80*/  IMAD R99, R74.reuse, R78, R99 ;  /* 0x0000004e4a637224 */ /* 0x040fe200078e0263 */
[----:B------:R-:W-:Y:S01]  /*2a90*/  SHF.R.U32.HI R78, RZ, 0xc, R81 ;  /* 0x0000000cff4e7819 */ /* 0x000fe20000011651 */
[----:B------:R-:W-:Y:S02]  /*2aa0*/  IMAD.MOV R80, RZ, RZ, -R80 ;  /* 0x000000ffff507224 */ /* 0x000fe400078e0a50 */
[----:B------:R-:W-:Y:S01]  /*2ab0*/  @!P1 IMAD.IADD R79, R79, 0x1, -R74 ;  /* 0x000000014f4f9824 */ /* 0x000fe200078e0a4a */
[C---:B------:R-:W-:Y:S01]  /*2ac0*/  ISETP.GT.U32.AND P1, PT, R74.reuse, R97, PT ;  /* 0x000000614a00720c */ /* 0x040fe20003f24070 */
[----:B------:R-:W-:Y:S01]  /*2ad0*/  @!P0 IMAD.MOV R75, RZ, RZ, -R75 ;  /* 0x000000ffff4b8224 */ /* 0x000fe200078e0a4b */
[C---:B------:R-:W-:Y:S01]  /*2ae0*/  ISETP.GT.U32.AND P0, PT, R74.reuse, R99, PT ;  /* 0x000000634a00720c */ /* 0x040fe20003f04070 */
[----:B------:R-:W-:-:S02]  /*2af0*/  IMAD R101, R74, R80, R101 ;  /* 0x000000504a657224 */ /* 0x000fc400078e0265 */
[--C-:B------:R-:W-:Y:S02]  /*2b00*/  @!P4 IMAD.IADD R85, R85, 0x1, -R74.reuse ;  /* 0x000000015555c824 */ /* 0x100fe400078e0a4a */
[----:B------:R-:W-:Y:S01]  /*2b10*/  @!P5 IMAD.MOV R79, RZ, RZ, -R79 ;  /* 0x000000ffff4fd224 */ /* 0x000fe200078e0a4f */
[----:B------:R-:W-:Y:S01]  /*2b20*/  LOP3.LUT P5, RZ, R78, 0x1, RZ, 0xc0, !PT ;  /* 0x000000014eff7812 */ /* 0x000fe200078ac0ff */
[----:B------:R-:W-:Y:S01]  /*2b30*/  IMAD.HI.U32 R103, R103, R76, RZ ;  /* 0x0000004c67677227 */ /* 0x000fe200078e00ff */
[----:B------:R-:W-:Y:S02]  /*2b40*/  SHF.R.U32.HI R78, RZ, 0x8, R81 ;  /* 0x00000008ff4e7819 */ /* 0x000fe40000011651 */
[----:B------:R-:W-:Y:S01]  /*2b50*/  ISETP.GT.U32.AND P4, PT, R74, R101, PT ;  /* 0x000000654a00720c */ /* 0x000fe20003f84070 */
[--C-:B------:R-:W-:Y:S01]  /*2b60*/  @!P1 IMAD.IADD R97, R97, 0x1, -R74.reuse ;  /* 0x0000000161619824 */ /* 0x100fe200078e0a4a */
[----:B------:R-:W-:Y:S01]  /*2b70*/  LOP3.LUT P1, RZ, R78, 0x1, RZ, 0xc0, !PT ;  /* 0x000000014eff7812 */ /* 0x000fe2000782c0ff */
[----:B------:R-:W-:Y:S01]  /*2b80*/  @!P0 IMAD.IADD R99, R99, 0x1, -R74 ;  /* 0x0000000163638824 */ /* 0x000fe200078e0a4a */
[----:B------:R-:W-:Y:S01]  /*2b90*/  ISETP.GE.AND P0, PT, R100, RZ, PT ;  /* 0x000000ff6400720c */ /* 0x000fe20003f06270 */
[----:B------:R-:W-:Y:S01]  /*2ba0*/  IMAD.MOV R103, RZ, RZ, -R103 ;  /* 0x000000ffff677224 */ /* 0x000fe200078e0a67 */
[----:B------:R-:W-:Y:S01]  /*2bb0*/  SHF.R.U32.HI R81, RZ, 0x4, R81 ;  /* 0x00000004ff517819 */ /* 0x000fe20000011651 */
[----:B------:R-:W-:-:S02]  /*2bc0*/  IMAD R71, R72, 0x1000, R71 ;  /* 0x0000100048477824 */ /* 0x000fc400078e0247 */
[----:B------:R4:W-:Y:S01]  /*2bd0*/  LDGSTS.E [R203+0x2600], [R42.64], P5 ;  /* 0x026000002acb7fae */ /* 0x0009e2000a921844 */
[----:B------:R-:W-:Y:S01]  /*2be0*/  IMAD R69, R74, R103, R76 ;  /* 0x000000674a457224 */ /* 0x000fe200078e024c */
[----:B------:R-:W-:Y:S01]  /*2bf0*/  LOP3.LUT R103, R94, 0xf00, RZ, 0xe2, !PT ;  /* 0x00000f005e677812 */ /* 0x000fe200078ee2ff */
[----:B------:R-:W-:Y:S02]  /*2c00*/  IMAD.IADD R71, R71, 0x1, R86 ;  /* 0x0000000147477824 */ /* 0x000fe400078e0256 */
[----:B------:R-:W-:Y:S01]  /*2c10*/  @!P4 IMAD.IADD R101, R101, 0x1, -R74 ;  /* 0x000000016565c824 */ /* 0x000fe200078e0a4a */
[C---:B------:R-:W-:Y:S01]  /*2c20*/  ISETP.GT.U32.AND P4, PT, R74.reuse, R97, PT ;  /* 0x000000614a00720c */ /* 0x040fe20003f84070 */
[----:B------:R3:W-:Y:S01]  /*2c30*/  LDGSTS.E [R203+0x2e00], [R50.64], P1 ;  /* 0x02e0000032cb7fae */ /* 0x0007e20008921844 */
[C---:B------:R-:W-:Y:S01]  /*2c40*/  ISETP.GT.U32.AND P1, PT, R74.reuse, R99, PT ;  /* 0x000000634a00720c */ /* 0x040fe20003f24070 */
[----:B------:R-:W-:Y:S01]  /*2c50*/  @!P0 IMAD.MOV R85, RZ, RZ, -R85 ;  /* 0x000000ffff558224 */ /* 0x000fe200078e0a55 */
[----:B------:R-:W-:Y:S01]  /*2c60*/  ISETP.GT.U32.AND P5, PT, R74, R101, PT ;  /* 0x000000654a00720c */ /* 0x000fe20003fa4070 */
[----:B------:R-:W-:Y:S01]  /*2c70*/  IMAD R92, R92, 0x1000, R103 ;  /* 0x000010005c5c7824 */ /* 0x000fe200078e0267 */
[----:B------:R-:W-:Y:S01]  /*2c80*/  ISETP.GT.U32.AND P0, PT, R74, R69, PT ;  /* 0x000000454a00720c */ /* 0x000fe20003f04070 */
[----:B-1----:R-:W-:Y:S01]  /*2c90*/  IMAD.WIDE R8, R211, 0x4, R8 ;  /* 0x00000004d3087825 */ /* 0x002fe200078e0208 */
[----:B------:R-:W-:-:S03]  /*2ca0*/  LOP3.LUT R103, R106, 0xff, RZ, 0xc0, !PT ;  /* 0x000000ff6a677812 */ /* 0x000fc600078ec0ff */
[----:B--2---:R-:W-:-:S04]  /*2cb0*/  IMAD.WIDE R16, R211, 0x4, R16 ;  /* 0x00000004d3107825 */ /* 0x004fc800078e0210 */
[--C-:B------:R-:W-:Y:S01]  /*2cc0*/  @!P4 IMAD.IADD R97, R97, 0x1, -R74.reuse ;  /* 0x000000016161c824 */ /* 0x100fe200078e0a4a */
[----:B------:R-:W-:Y:S01]  /*2cd0*/  ISETP.GE.AND P4, PT, R102, RZ, PT ;  /* 0x000000ff6600720c */ /* 0x000fe20003f86270 */
[--C-:B------:R-:W-:Y:S01]  /*2ce0*/  @!P1 IMAD.IADD R99, R99, 0x1, -R74.reuse ;  /* 0x0000000163639824 */ /* 0x100fe200078e0a4a */
[----:B------:R-:W-:Y:S01]  /*2cf0*/  ISETP.GE.AND P1, PT, R105, RZ, PT ;  /* 0x000000ff6900720c */ /* 0x000fe20003f26270 */
[--C-:B------:R-:W-:Y:S01]  /*2d00*/  @!P5 IMAD.IADD R101, R101, 0x1, -R74.reuse ;  /* 0x000000016565d824 */ /* 0x100fe200078e0a4a */
[----:B------:R-:W-:Y:S01]  /*2d10*/  ISETP.GE.AND P5, PT, R107, RZ, PT ;  /* 0x000000ff6b00720c */ /* 0x000fe20003fa6270 */
[----:B------:R-:W-:Y:S02]  /*2d20*/  @!P0 IMAD.IADD R69, R69, 0x1, -R74 ;  /* 0x0000000145458824 */ /* 0x000fe400078e0a4a */
[----:B------:R-:W-:Y:S02]  /*2d30*/  IMAD.IADD R92, R92, 0x1, R103 ;  /* 0x000000015c5c7824 */ /* 0x000fe400078e0267 */
[----:B-----5:R-:W-:Y:S01]  /*2d40*/  IMAD.WIDE R24, R211, 0x4, R24 ;  /* 0x00000004d3187825 */ /* 0x020fe200078e0218 */
[----:B------:R-:W-:-:S02]  /*2d50*/  ISETP.GT.U32.AND P0, PT, R74, R69, PT ;  /* 0x000000454a00720c */ /* 0x000fc40003f04070 */
[----:B------:R-:W-:Y:S01]  /*2d60*/  PRMT R119, R71, 0x5410, R92 ;  /* 0x0000541047777816 */ /* 0x000fe2000000005c */
[----:B------:R-:W-:Y:S01]  /*2d70*/  @!P4 IMAD.MOV R97, RZ, RZ, -R97 ;  /* 0x000000ffff61c224 */ /* 0x000fe200078e0a61 */
[----:B------:R-:W-:Y:S01]  /*2d80*/  LOP3.LUT P4, RZ, R81, 0x1, RZ, 0xc0, !PT ;  /* 0x0000000151ff7812 */ /* 0x000fe2000788c0ff */
[----:B------:R-:W-:Y:S01]  /*2d90*/  @!P1 IMAD.MOV R99, RZ, RZ, -R99 ;  /* 0x000000ffff639224 */ /* 0x000fe200078e0a63 */
[----:B------:R-:W-:Y:S01]  /*2da0*/  ISETP.GT.AND P1, PT, R114, 0x1f, PT ;  /* 0x0000001f7200780c */ /* 0x000fe20003f24270 */
[----:B------:R-:W-:Y:S01]  /*2db0*/  @!P5 IMAD.MOV R101, RZ, RZ, -R101 ;  /* 0x000000ffff65d224 */ /* 0x000fe200078e0a65 */
[----:B------:R-:W-:Y:S01]  /*2dc0*/  ISETP.GE.AND P5, PT, R210, c[0x0][0x180], PT ;  /* 0x00006000d2007a0c */ /* 0x000fe20003fa6270 */
[----:B------:R-:W-:Y:S01]  /*2dd0*/  IMAD.WIDE R32, R211, 0x4, R32 ;  /* 0x00000004d3207825 */ /* 0x000fe200078e0220 */
[----:B------:R-:W-:Y:S02]  /*2de0*/  SEL R70, RZ, 0x4, !P1 ;  /* 0x00000004ff467807 */ /* 0x000fe40004800000 */
[----:B------:R-:W-:Y:S01]  /*2df0*/  SHF.R.U64 R72, R119, 0x1f, RZ ;  /* 0x0000001f77487819 */ /* 0x000fe200000012ff */
[----:B------:R-:W-:Y:S01]  /*2e00*/  @!P0 IMAD.IADD R69, R69, 0x1, -R74 ;  /* 0x0000000145458824 */ /* 0x000fe200078e0a4a */
[----:B------:R-:W-:Y:S01]  /*2e10*/  ISETP.GE.AND P0, PT, R104, RZ, PT ;  /* 0x000000ff6800720c */ /* 0x000fe20003f06270 */
[C---:B------:R-:W-:Y:S01]  /*2e20*/  IMAD.WIDE R40, R211.reuse, 0x4, R40 ;  /* 0x00000004d3287825 */ /* 0x040fe200078e0228 */
[----:B------:R-:W-:Y:S01]  /*2e30*/  SEL R70, R70, RZ, !P5 ;  /* 0x000000ff46467207 */ /* 0x000fe20006800000 */
[----:B------:R1:W-:Y:S01]  /*2e40*/  LDGSTS.E [R203+0x3600], [R58.64], P4 ;  /* 0x036000003acb7fae */ /* 0x0003e2000a121844 */
[----:B------:R-:W-:Y:S01]  /*2e50*/  ISETP.NE.AND P5, PT, RZ, c[0x0][0x17c], PT ;  /* 0x00005f00ff007a0c */ /* 0x000fe20003fa5270 */
[----:B------:R-:W-:Y:S01]  /*2e60*/  IMAD.MOV.U32 R71, RZ, RZ, R69 ;  /* 0x000000ffff477224 */ /* 0x000fe200078e0045 */
[----:B------:R-:W-:Y:S01]  /*2e70*/  ISETP.NE.U32.AND P4, PT, R70, RZ, PT ;  /* 0x000000ff4600720c */ /* 0x000fe20003f85070 */
[----:B------:R2:W-:Y:S01]  /*2e80*/  LDGSTS.E [R203+0x3e00], [R66.64], !P3 ;  /* 0x03e0000042cb7fae */ /* 0x0005e2000d921844 */
[----:B------:R-:W-:Y:S01]  /*2e90*/  LOP3.LUT R70, RZ, c[0x0][0x17c], RZ, 0x33, !PT ;  /* 0x00005f00ff467a12 */ /* 0x000fe200078e33ff */
[----:B------:R-:W-:Y:S01]  /*2ea0*/  IMAD.WIDE R48, R211, 0x4, R48 ;  /* 0x00000004d3307825 */ /* 0x000fe200078e0230 */
[----:B------:R-:W-:Y:S01]  /*2eb0*/  LOP3.LUT R69, R191, 0x60, RZ, 0xc0, !PT ;  /* 0x00000060bf457812 */ /* 0x000fe200078ec0ff */
[----:B------:R-:W0:Y:S01]  /*2ec0*/  LDGDEPBAR ;  /* 0x00000000000079af */ /* 0x000e220000000000 */
[C---:B------:R-:W-:Y:S01]  /*2ed0*/  SEL R89, R70.reuse, R89, !P5 ;  /* 0x0000005946597207 */ /* 0x040fe20006800000 */
[----:B------:R-:W-:Y:S01]  /*2ee0*/  @!P0 IMAD.MOV R71, RZ, RZ, -R71 ;  /* 0x000000ffff478224 */ /* 0x000fe200078e0a47 */
[----:B------:R-:W-:Y:S01]  /*2ef0*/  SEL R103, R70, R91, !P5 ;  /* 0x0000005b46677207 */ /* 0x000fe20006800000 */
[----:B------:R-:W-:Y:S01]  /*2f00*/  IMAD.WIDE R56, R211, 0x4, R56 ;  /* 0x00000004d3387825 */ /* 0x000fe200078e0238 */
[----:B------:R-:W-:-:S02]  /*2f10*/  SHF.R.U32.HI R120, RZ, 0x1, R69 ;  /* 0x00000001ff787819 */ /* 0x000fc40000011645 */
[----:B------:R-:W-:Y:S01]  /*2f20*/  IADD3 R121, P0, R213, c[0x0][0x168], RZ ;  /* 0x00005a00d5797a10 */ /* 0x000fe20007f1e0ff */
[----:B------:R-:W-:Y:S01]  /*2f30*/  IMAD R69, R89, c[0x0][0x190], RZ ;  /* 0x0000640059457a24 */ /* 0x000fe200078e02ff */
[C---:B------:R-:W-:Y:S01]  /*2f40*/  SEL R105, R70.reuse, R93, !P5 ;  /* 0x0000005d46697207 */ /* 0x040fe20006800000 */
[----:B------:R-:W-:Y:S01]  /*2f50*/  IMAD R103, R103, c[0x0][0x190], RZ ;  /* 0x0000640067677a24 */ /* 0x000fe200078e02ff */
[C---:B------:R-:W-:Y:S01]  /*2f60*/  SEL R107, R70.reuse, R83, !P5 ;  /* 0x00000053466b7207 */ /* 0x040fe20006800000 */
[----:B------:R-:W-:Y:S01]  /*2f70*/  IMAD.WIDE R64, R211, 0x4, R64 ;  /* 0x00000004d3407825 */ /* 0x000fe200078e0240 */
[C---:B------:R-:W-:Y:S02]  /*2f80*/  SEL R109, R70.reuse, R73, !P5 ;  /* 0x00000049466d7207 */ /* 0x040fe40006800000 */
[----:B------:R-:W-:Y:S01]  /*2f90*/  LEA.HI.X.SX32 R73, R117, c[0x0][0x16c], 0x2, P0 ;  /* 0x00005b0075497a11 */ /* 0x000fe200000f16ff */
[----:B------:R-:W-:Y:S01]  /*2fa0*/  IMAD R105, R105, c[0x0][0x190], RZ ;  /* 0x0000640069697a24 */ /* 0x000fe200078e02ff */
[----:B------:R-:W-:Y:S01]  /*2fb0*/  LEA R100, P0, R69, R121, 0x2 ;  /* 0x0000007945647211 */ /* 0x000fe200078010ff */
[----:B------:R-:W-:Y:S01]  /*2fc0*/  IMAD R107, R107, c[0x0][0x190], RZ ;  /* 0x000064006b6b7a24 */ /* 0x000fe200078e02ff */
[C---:B------:R-:W-:Y:S01]  /*2fd0*/  SEL R110, R70.reuse, R79, !P5 ;  /* 0x0000004f466e7207 */ /* 0x040fe20006800000 */
[----:B------:R-:W-:Y:S01]  /*2fe0*/  IMAD R109, R109, c[0x0][0x190], RZ ;  /* 0x000064006d6d7a24 */ /* 0x000fe200078e02ff */
[----:B------:R-:W-:Y:S01]  /*2ff0*/  LEA R98, P3, R103, R121, 0x2 ;  /* 0x0000007967627211 */ /* 0x000fe200078610ff */
[----:B------:R-:W-:Y:S01]  /*3000*/  IMAD.WIDE R10, R211, 0x4, R10 ;  /* 0x00000004d30a7825 */ /* 0x000fe200078e020a */
[----:B------:R-:W-:-:S02]  /*3010*/  SEL R115, R70, R101, !P5 ;  /* 0x0000006546737207 */ /* 0x000fc40006800000 */
[----:B------:R-:W-:Y:S01]  /*3020*/  SEL R102, R70, R90, !P5 ;  /* 0x0000005a46667207 */ /* 0x000fe20006800000 */
[----:B------:R-:W-:Y:S01]  /*3030*/  IMAD R110, R110, c[0x0][0x190], RZ ;  /* 0x000064006e6e7a24 */ /* 0x000fe200078e02ff */
[C---:B------:R-:W-:Y:S01]  /*3040*/  SEL R104, R70.reuse, R87, !P5 ;  /* 0x0000005746687207 */ /* 0x040fe20006800000 */
[----:B------:R-:W-:Y:S01]  /*3050*/  IMAD R115, R115, c[0x0][0x190], RZ ;  /* 0x0000640073737a24 */ /* 0x000fe200078e02ff */
[----:B------:R-:W-:Y:S01]  /*3060*/  SEL R106, R70, R95, !P5 ;  /* 0x0000005f466a7207 */ /* 0x000fe20006800000 */
[----:B------:R-:W-:Y:S01]  /*3070*/  IMAD R102, R102, c[0x0][0x190], RZ ;  /* 0x0000640066667a24 */ /* 0x000fe200078e02ff */
[----:B------:R-:W-:Y:S01]  /*3080*/  SEL R108, R70, R77, !P5 ;  /* 0x0000004d466c7207 */ /* 0x000fe20006800000 */
[----:B------:R-:W-:Y:S01]  /*3090*/  IMAD R104, R104, c[0x0][0x190], RZ ;  /* 0x0000640068687a24 */ /* 0x000fe200078e02ff */
[----:B------:R-:W-:Y:S01]  /*30a0*/  SEL R111, R70, R75, !P5 ;  /* 0x0000004b466f7207 */ /* 0x000fe20006800000 */
[----:B------:R-:W-:Y:S01]  /*30b0*/  IMAD R106, R106, c[0x0][0x190], RZ ;  /* 0x000064006a6a7a24 */ /* 0x000fe200078e02ff */
[----:B------:R-:W-:Y:S01]  /*30c0*/  SEL R113, R70, R85, !P5 ;  /* 0x0000005546717207 */ /* 0x000fe20006800000 */
[----:B------:R-:W-:Y:S01]  /*30d0*/  IMAD R108, R108, c[0x0][0x190], RZ ;  /* 0x000064006c6c7a24 */ /* 0x000fe200078e02ff */
[C---:B------:R-:W-:Y:S01]  /*30e0*/  SEL R112, R70.reuse, R97, !P5 ;  /* 0x0000006146707207 */ /* 0x040fe20006800000 */
[----:B------:R-:W-:Y:S01]  /*30f0*/  IMAD R111, R111, c[0x0][0x190], RZ ;  /* 0x000064006f6f7a24 */ /* 0x000fe200078e02ff */
[C---:B------:R-:W-:Y:S01]  /*3100*/  SEL R116, R70.reuse, R99, !P5 ;  /* 0x0000006346747207 */ /* 0x040fe20006800000 */
[----:B------:R-:W-:Y:S01]  /*3110*/  IMAD R113, R113, c[0x0][0x190], RZ ;  /* 0x0000640071717a24 */ /* 0x000fe200078e02ff */
[----:B------:R-:W-:Y:S01]  /*3120*/  SEL R118, R70, R71, !P5 ;  /* 0x0000004746767207 */ /* 0x000fe20006800000 */
[----:B------:R-:W-:Y:S01]  /*3130*/  IMAD R112, R112, c[0x0][0x190], RZ ;  /* 0x0000640070707a24 */ /* 0x000fe200078e02ff */
[----:B------:R-:W-:Y:S01]  /*3140*/  LEA.HI.X.SX32 R101, R69, R73, 0x2, P0 ;  /* 0x0000004945657211 */ /* 0x000fe200000f16ff */
[----:B------:R-:W-:Y:S01]  /*3150*/  IMAD R116, R116, c[0x0][0x190], RZ ;  /* 0x0000640074747a24 */ /* 0x000fe200078e02ff */
[----:B------:R-:W-:Y:S01]  /*3160*/  LEA R70, P0, R105, R121, 0x2 ;  /* 0x0000007969467211 */ /* 0x000fe200078010ff */
[----:B------:R-:W-:Y:S01]  /*3170*/  IMAD R118, R118, c[0x0][0x190], RZ ;  /* 0x0000640076767a24 */ /* 0x000fe200078e02ff */
[----:B------:R-:W-:Y:S01]  /*3180*/  LEA.HI.X.SX32 R99, R103, R73, 0x2, P3 ;  /* 0x0000004967637211 */ /* 0x000fe200018f16ff */
[----:B---3--:R-:W-:Y:S01]  /*3190*/  IMAD.WIDE R18, R211, 0x4, R18 ;  /* 0x00000004d3127825 */ /* 0x008fe200078e0212 */
[----:B------:R-:W-:-:S02]  /*31a0*/  LEA R96, P3, R107, R121, 0x2 ;  /* 0x000000796b607211 */ /* 0x000fc400078610ff */
[----:B------:R-:W-:Y:S01]  /*31b0*/  LEA.HI.X.SX32 R71, R105, R73, 0x2, P0 ;  /* 0x0000004969477211 */ /* 0x000fe200000f16ff */
[----:B------:R-:W-:Y:S01]  /*31c0*/  IMAD.WIDE R26, R211, 0x4, R26 ;  /* 0x00000004d31a7825 */ /* 0x000fe200078e021a */
[----:B------:R-:W-:Y:S02]  /*31d0*/  LEA R94, P0, R109, R121, 0x2 ;  /* 0x000000796d5e7211 */ /* 0x000fe400078010ff */
[----:B------:R-:W-:Y:S01]  /*31e0*/  LEA.HI.X.SX32 R97, R107, R73, 0x2, P3 ;  /* 0x000000496b617211 */ /* 0x000fe200018f16ff */
[----:B------:R-:W-:Y:S01]  /*31f0*/  IMAD.WIDE R34, R211, 0x4, R34 ;  /* 0x00000004d3227825 */ /* 0x000fe200078e0222 */
[----:B------:R-:W-:Y:S02]  /*3200*/  LEA R92, P3, R110, R121, 0x2 ;  /* 0x000000796e5c7211 */ /* 0x000fe400078610ff */
[----:B------:R-:W-:Y:S01]  /*3210*/  LEA.HI.X.SX32 R95, R109, R73, 0x2, P0 ;  /* 0x000000496d5f7211 */ /* 0x000fe200000f16ff */
[----:B----4-:R-:W-:Y:S01]  /*3220*/  IMAD.WIDE R42, R211, 0x4, R42 ;  /* 0x00000004d32a7825 */ /* 0x010fe200078e022a */
[----:B------:R-:W-:-:S02]  /*3230*/  LEA R90, P0, R112, R121, 0x2 ;  /* 0x00000079705a7211 */ /* 0x000fc400078010ff */
[----:B------:R-:W-:Y:S01]  /*3240*/  LEA.HI.X.SX32 R93, R110, R73, 0x2, P3 ;  /* 0x000000496e5d7211 */ /* 0x000fe200018f16ff */
[----:B------:R-:W-:Y:S01]  /*3250*/  IMAD.WIDE R50, R211, 0x4, R50 ;  /* 0x00000004d3327825 */ /* 0x000fe200078e0232 */
[----:B------:R-:W-:Y:S02]  /*3260*/  LEA R88, P3, R115, R121, 0x2 ;  /* 0x0000007973587211 */ /* 0x000fe400078610ff */
[----:B------:R-:W-:Y:S01]  /*3270*/  LEA.HI.X.SX32 R91, R112, R73, 0x2, P0 ;  /* 0x00000049705b7211 */ /* 0x000fe200000f16ff */
[----:B-1----:R-:W-:Y:S01]  /*3280*/  IMAD.WIDE R58, R211, 0x4, R58 ;  /* 0x00000004d33a7825 */ /* 0x002fe200078e023a */
[----:B------:R-:W-:Y:S02]  /*3290*/  LEA R86, P0, R102, R121, 0x2 ;  /* 0x0000007966567211 */ /* 0x000fe400078010ff */
[----:B------:R-:W-:Y:S01]  /*32a0*/  LEA.HI.X.SX32 R89, R115, R73, 0x2, P3 ;  /* 0x0000004973597211 */ /* 0x000fe200018f16ff */
[----:B--2---:R-:W-:Y:S01]  /*32b0*/  IMAD.WIDE R66, R211, 0x4, R66 ;  /* 0x00000004d3427825 */ /* 0x004fe200078e0242 */
[----:B------:R-:W-:-:S02]  /*32c0*/  LEA R84, P3, R104, R121, 0x2 ;  /* 0x0000007968547211 */ /* 0x000fc400078610ff */
[----:B------:R-:W-:Y:S02]  /*32d0*/  LEA.HI.X.SX32 R87, R102, R73, 0x2, P0 ;  /* 0x0000004966577211 */ /* 0x000fe400000f16ff */
[----:B------:R-:W-:Y:S02]  /*32e0*/  LEA R82, P0, R106, R121, 0x2 ;  /* 0x000000796a527211 */ /* 0x000fe400078010ff */
[----:B------:R-:W-:Y:S02]  /*32f0*/  LEA.HI.X.SX32 R85, R104, R73, 0x2, P3 ;  /* 0x0000004968557211 */ /* 0x000fe400018f16ff */
[----:B------:R-:W-:Y:S02]  /*3300*/  LOP3.LUT R201, R209, R120, RZ, 0x3c, !PT ;  /* 0x00000078d1c97212 */ /* 0x000fe400078e3cff */
[----:B------:R-:W-:Y:S02]  /*3310*/  LEA R80, P3, R108, R121, 0x2 ;  /* 0x000000796c507211 */ /* 0x000fe400078610ff */
[----:B------:R-:W-:Y:S01]  /*3320*/  LEA.HI.X.SX32 R83, R106, R73, 0x2, P0 ;  /* 0x000000496a537211 */ /* 0x000fe200000f16ff */
[----:B------:R1:W-:Y:S01]  /*3330*/  LDGSTS.E [R201+0x8000], [R100.64], P4 ;  /* 0x0800000064c97fae */ /* 0x0003e2000a121844 */
[----:B------:R-:W-:-:S02]  /*3340*/  LEA R78, P0, R111, R121, 0x2 ;  /* 0x000000796f4e7211 */ /* 0x000fc400078010ff */
[----:B------:R-:W-:Y:S01]  /*3350*/  LEA.HI.X.SX32 R81, R108, R73, 0x2, P3 ;  /* 0x000000496c517211 */ /* 0x000fe200018f16ff */
[----:B------:R2:W-:Y:S01]  /*3360*/  LDGSTS.E [R201+0x8400], [R98.64], P4 ;  /* 0x0840000062c97fae */ /* 0x0005e2000a121844 */
[----:B------:R-:W-:Y:S02]  /*3370*/  LEA R76, P3, R113, R121, 0x2 ;  /* 0x00000079714c7211 */ /* 0x000fe400078610ff */
[----:B------:R-:W-:Y:S01]  /*3380*/  LOP3.LUT R199, R201, 0x40, RZ, 0x3c, !PT ;  /* 0x00000040c9c77812 */ /* 0x000fe200078e3cff */
[----:B------:R3:W-:Y:S01]  /*3390*/  LDGSTS.E [R201+0x8800], [R70.64], P4 ;  /* 0x0880000046c97fae */ /* 0x0007e2000a121844 */
[----:B------:R-:W-:Y:S02]  /*33a0*/  LEA.HI.X.SX32 R79, R111, R73, 0x2, P0 ;  /* 0x000000496f4f7211 */ /* 0x000fe400000f16ff */
[----:B------:R-:W-:Y:S01]  /*33b0*/  LOP3.LUT P5, RZ, R72, 0x1, RZ, 0xc0, !PT ;  /* 0x0000000148ff7812 */ /* 0x000fe200078ac0ff */
[----:B------:R4:W-:Y:S01]  /*33c0*/  LDGSTS.E [R201+0x8c00], [R96.64], P4 ;  /* 0x08c0000060c97fae */ /* 0x0009e2000a121844 */
[----:B------:R-:W-:-:S02]  /*33d0*/  LEA R74, P0, R116, R121, 0x2 ;  /* 0x00000079744a7211 */ /* 0x000fc400078010ff */
[----:B------:R-:W-:Y:S01]  /*33e0*/  LEA.HI.X.SX32 R77, R113, R73, 0x2, P3 ;  /* 0x00000049714d7211 */ /* 0x000fe200018f16ff */
[----:B------:R5:W-:Y:S01]  /*33f0*/  LDGSTS.E [R201+0x9000], [R94.64], P4 ;  /* 0x090000005ec97fae */ /* 0x000be2000a121844 */
[----:B------:R-:W-:Y:S02]  /*3400*/  LEA R72, P3, R118, R121, 0x2 ;  /* 0x0000007976487211 */ /* 0x000fe400078610ff */
[-C--:B------:R-:W-:Y:S01]  /*3410*/  LEA.HI.X.SX32 R75, R116, R73.reuse, 0x2, P0 ;  /* 0x00000049744b7211 */ /* 0x080fe200000f16ff */
[----:B------:R1:W-:Y:S01]  /*3420*/  LDGSTS.E [R201+0x9400], [R92.64], P4 ;  /* 0x094000005cc97fae */ /* 0x0003e2000a121844 */
[----:B------:R-:W-:Y:S02]  /*3430*/  LEA.HI.X.SX32 R73, R118, R73, 0x2, P3 ;  /* 0x0000004976497211 */ /* 0x000fe400018f16ff */
[C---:B------:R-:W-:Y:S01]  /*3440*/  SHF.R.U64 R123, R119.reuse, 0x1b, RZ ;  /* 0x0000001b777b7819 */ /* 0x040fe200000012ff */
[----:B------:R1:W-:Y:S01]  /*3450*/  LDGSTS.E [R201+0x9800], [R90.64], P4 ;  /* 0x098000005ac97fae */ /* 0x0003e2000a121844 */
[----:B------:R-:W-:-:S02]  /*3460*/  SHF.R.U64 R122, R119, 0x17, RZ ;  /* 0x00000017777a7819 */ /* 0x000fc400000012ff */
[----:B------:R-:W-:Y:S01]  /*3470*/  LOP3.LUT P0, RZ, R123, 0x1, RZ, 0xc0, !PT ;  /* 0x000000017bff7812 */ /* 0x000fe2000780c0ff */
[----:B------:R1:W-:Y:S01]  /*3480*/  LDGSTS.E [R201+0x9c00], [R88.64], P4 ;  /* 0x09c0000058c97fae */ /* 0x0003e2000a121844 */
[----:B------:R-:W-:Y:S02]  /*3490*/  LOP3.LUT P3, RZ, R122, 0x1, RZ, 0xc0, !PT ;  /* 0x000000017aff7812 */ /* 0x000fe4000786c0ff */
[C---:B------:R-:W-:Y:S01]  /*34a0*/  SHF.R.U64 R120, R119.reuse, 0x13, RZ ;  /* 0x0000001377787819 */ /* 0x040fe200000012ff */
[----:B------:R1:W-:Y:S01]  /*34b0*/  LDGSTS.E [R199+0x8200], [R86.64], P4 ;  /* 0x0820000056c77fae */ /* 0x0003e2000a121844 */
[----:B------:R-:W-:-:S03]  /*34c0*/  SHF.R.U64 R121, R119, 0xb, RZ ;  /* 0x0000000b77797819 */ /* 0x000fc600000012ff */
[----:B------:R1:W-:Y:S04]  /*34d0*/  LDGSTS.E [R199+0x8600], [R84.64], P4 ;  /* 0x0860000054c77fae */ /* 0x0003e8000a121844 */
[----:B------:R1:W-:Y:S04]  /*34e0*/  LDGSTS.E [R199+0x8a00], [R82.64], P4 ;  /* 0x08a0000052c77fae */ /* 0x0003e8000a121844 */
[----:B------:R1:W-:Y:S04]  /*34f0*/  LDGSTS.E [R199+0x8e00], [R80.64], P4 ;  /* 0x08e0000050c77fae */ /* 0x0003e8000a121844 */
[----:B------:R1:W-:Y:S04]  /*3500*/  LDGSTS.E [R199+0x9200], [R78.64], P4 ;  /* 0x092000004ec77fae */ /* 0x0003e8000a121844 */
[----:B------:R1:W-:Y:S04]  /*3510*/  LDGSTS.E [R199+0x9600], [R76.64], P4 ;  /* 0x096000004cc77fae */ /* 0x0003e8000a121844 */
[----:B------:R1:W-:Y:S04]  /*3520*/  LDGSTS.E [R199+0x9a00], [R74.64], P4 ;  /* 0x09a000004ac77fae */ /* 0x0003e8000a121844 */
[----:B------:R1:W-:Y:S01]  /*3530*/  LDGSTS.E [R199+0x9e00], [R72.64], P4 ;  /* 0x09e0000048c77fae */ /* 0x0003e2000a121844 */
[----:B------:R-:W-:-:S02]  /*3540*/  LOP3.LUT P4, RZ, R120, 0x1, RZ, 0xc0, !PT ;  /* 0x0000000178ff7812 */ /* 0x000fc4000788c0ff */
[----:B------:R-:W-:Y:S01]  /*3550*/  SHF.R.U64 R120, R119, 0xf, RZ ;  /* 0x0000000f77787819 */ /* 0x000fe200000012ff */
[----:B------:R-:W0:Y:S04]  /*3560*/  LDGDEPBAR ;  /* 0x00000000000079af */ /* 0x000e280000000000 */
[----:B------:R-:W-:Y:S06]  /*3570*/  BAR.SYNC.DEFER_BLOCKING 0x0 ;  /* 0x0000000000007b1d */ /* 0x000fec0000010000 */
[----:B------:R-:W-:Y:S01]  /*3580*/  @!PT LDS RZ, [RZ] ;  /* 0x00000000fffff984 */ /* 0x000fe20000000800 */
[----:B------:R-:W-:Y:S01]  /*3590*/  @!PT LDS RZ, [RZ] ;  /* 0x00000000fffff984 */ /* 0x000fe20000000800 */
[----:B------:R-:W-:Y:S01]  /*35a0*/  @!PT LDS RZ, [RZ] ;  /* 0x00000000fffff984 */ /* 0x000fe20000000800 */
[----:B------:R1:W-:Y:S01]  /*35b0*/  LDGSTS.E [R209+0x4000], [R4.64], P5 ;  /* 0x0400000004d17fae */ /* 0x0003e2000a921844 */
[----:B------:R-:W-:-:S02]  /*35c0*/  LOP3.LUT P5, RZ, R120, 0x1, RZ, 0xc0, !PT ;  /* 0x0000000178ff7812 */ /* 0x000fc400078ac0ff */
[----:B------:R-:W-:Y:S01]  /*35d0*/  SHF.R.U64 R120, R119, 0x7, RZ ;  /* 0x0000000777787819 */ /* 0x000fe200000012ff */
[----:B------:R2:W-:Y:S01]  /*35e0*/  LDGSTS.E [R209+0x4800], [R12.64], P0 ;  /* 0x048000000cd17fae */ /* 0x0005e20008121844 */
[----:B------:R-:W-:-:S03]  /*35f0*/  LOP3.LUT P0, RZ, R121, 0x1, RZ, 0xc0, !PT ;  /* 0x0000000179ff7812 */ /* 0x000fc6000780c0ff */
[----:B------:R2:W-:Y:S01]  /*3600*/  LDGSTS.E [R209+0x5000], [R20.64], P3 ;  /* 0x0500000014d17fae */ /* 0x0005e20009921844 */
[----:B------:R-:W-:Y:S02]  /*3610*/  LOP3.LUT P3, RZ, R120, 0x1, RZ, 0xc0, !PT ;  /* 0x0000000178ff7812 */ /* 0x000fe4000786c0ff */
[C---:B------:R-:W-:Y:S01]  /*3620*/  SHF.R.U64 R120, R119.reuse, 0x3, RZ ;  /* 0x0000000377787819 */ /* 0x040fe200000012ff */
[----:B------:R2:W-:Y:S01]  /*3630*/  LDGSTS.E [R209+0x5800], [R28.64], P4 ;  /* 0x058000001cd17fae */ /* 0x0005e2000a121844 */
[C---:B-1----:R-:W-:Y:S02]  /*3640*/  SHF.R.U64 R4, R119.reuse, 0x1e, RZ ;  /* 0x0000001e77047819 */ /* 0x042fe400000012ff */
[----:B------:R-:W-:Y:S01]  /*3650*/  LOP3.LUT P4, RZ, R120, 0x1, RZ, 0xc0, !PT ;  /* 0x0000000178ff7812 */ /* 0x000fe2000788c0ff */
[----:B------:R1:W-:Y:S01]  /*3660*/  LDGSTS.E [R209+0x6000], [R36.64], P5 ;  /* 0x0600000024d17fae */ /* 0x0003e2000a921844 */
[C---:B------:R-:W-:Y:S02]  /*3670*/  SHF.R.U64 R5, R119.reuse, 0x1a, RZ ;  /* 0x0000001a77057819 */ /* 0x040fe400000012ff */
[----:B------:R-:W-:Y:S01]  /*3680*/  LOP3.LUT P5, RZ, R4, 0x1, RZ, 0xc0, !PT ;  /* 0x0000000104ff7812 */ /* 0x000fe200078ac0ff */
[----:B------:R1:W-:Y:S01]  /*3690*/  LDGSTS.E [R209+0x6800], [R44.64], P0 ;  /* 0x068000002cd17fae */ /* 0x0003e20008121844 */
[----:B------:R-:W-:-:S02]  /*36a0*/  SHF.R.U64 R4, R119, 0x16, RZ ;  /* 0x0000001677047819 */ /* 0x000fc400000012ff */
[----:B------:R-:W-:Y:S01]  /*36b0*/  LOP3.LUT P0, RZ, R5, 0x1, RZ, 0xc0, !PT ;  /* 0x0000000105ff7812 */ /* 0x000fe2000780c0ff */
[----:B------:R1:W-:Y:S01]  /*36c0*/  LDGSTS.E [R209+0x7000], [R52.64], P3 ;  /* 0x0700000034d17fae */ /* 0x0003e20009921844 */
[----:B------:R-:W-:Y:S02]  /*36d0*/  LOP3.LUT P3, RZ, R4, 0x1, RZ, 0xc0, !PT ;  /* 0x0000000104ff7812 */ /* 0x000fe4000786c0ff */
[C---:B------:R-:W-:Y:S01]  /*36e0*/  SHF.R.U64 R5, R119.reuse, 0x12, RZ ;  /* 0x0000001277057819 */ /* 0x040fe200000012ff */
[----:B------:R1:W-:Y:S01]  /*36f0*/  LDGSTS.E [R209+0x7800], [R60.64], P4 ;  /* 0x078000003cd17fae */ /* 0x0003e2000a121844 */
[----:B------:R-:W-:Y:S02]  /*3700*/  SHF.R.U64 R4, R119, 0xe, RZ ;  /* 0x0000000e77047819 */ /* 0x000fe400000012ff */
[----:B------:R-:W-:Y:S01]  /*3710*/  LOP3.LUT P4, RZ, R5, 0x1, RZ, 0xc0, !PT ;  /* 0x0000000105ff7812 */ /* 0x000fe2000788c0ff */
[----:B------:R1:W-:Y:S01]  /*3720*/  LDGSTS.E [R207+0x4200], [R6.64], P5 ;  /* 0x0420000006cf7fae */ /* 0x0003e2000a921844 */
[----:B------:R-:W-:-:S02]  /*3730*/  SHF.R.U64 R5, R119, 0xa, RZ ;  /* 0x0000000a77057819 */ /* 0x000fc400000012ff */
[----:B------:R-:W-:Y:S01]  /*3740*/  LOP3.LUT P5, RZ, R4, 0x1, RZ, 0xc0, !PT ;  /* 0x0000000104ff7812 */ /* 0x000fe200078ac0ff */
[----:B------:R1:W-:Y:S01]  /*3750*/  LDGSTS.E [R207+0x4a00], [R14.64], P0 ;  /* 0x04a000000ecf7fae */ /* 0x0003e20008121844 */
[----:B------:R-:W-:Y:S02]  /*3760*/  SHF.R.U64 R4, R119, 0x6, RZ ;  /* 0x0000000677047819 */ /* 0x000fe400000012ff */
[----:B------:R-:W-:Y:S01]  /*3770*/  LOP3.LUT P0, RZ, R5, 0x1, RZ, 0xc0, !PT ;  /* 0x0000000105ff7812 */ /* 0x000fe2000780c0ff */
[----:B------:R1:W-:Y:S01]  /*3780*/  LDGSTS.E [R207+0x5200], [R22.64], P3 ;  /* 0x0520000016cf7fae */ /* 0x0003e20009921844 */
[----:B------:R-:W-:Y:S02]  /*3790*/  LOP3.LUT P3, RZ, R4, 0x1, RZ, 0xc0, !PT ;  /* 0x0000000104ff7812 */ /* 0x000fe4000786c0ff */
[C---:B------:R-:W-:Y:S01]  /*37a0*/  SHF.R.U64 R5, R119.reuse, 0x2, RZ ;  /* 0x0000000277057819 */ /* 0x040fe200000012ff */
[----:B------:R1:W-:Y:S01]  /*37b0*/  LDGSTS.E [R207+0x5a00], [R30.64], P4 ;  /* 0x05a000001ecf7fae */ /* 0x0003e2000a121844 */
[----:B------:R-:W-:-:S02]  /*37c0*/  SHF.R.U64 R4, R119, 0x1d, RZ ;  /* 0x0000001d77047819 */ /* 0x000fc400000012ff */
[----:B------:R-:W-:Y:S01]  /*37d0*/  LOP3.LUT P4, RZ, R5, 0x1, RZ, 0xc0, !PT ;  /* 0x0000000105ff7812 */ /* 0x000fe2000788c0ff */
[----:B------:R1:W-:Y:S01]  /*37e0*/  LDGSTS.E [R207+0x6200], [R38.64], P5 ;  /* 0x0620000026cf7fae */ /* 0x0003e2000a921844 */
[C---:B------:R-:W-:Y:S02]  /*37f0*/  SHF.R.U64 R5, R119.reuse, 0x19, RZ ;  /* 0x0000001977057819 */ /* 0x040fe400000012ff */
[----:B------:R-:W-:Y:S01]  /*3800*/  LOP3.LUT P5, RZ, R4, 0x1, RZ, 0xc0, !PT ;  /* 0x0000000104ff7812 */ /* 0x000fe200078ac0ff */
[----:B------:R1:W-:Y:S01]  /*3810*/  LDGSTS.E [R207+0x6a00], [R46.64], P0 ;  /* 0x06a000002ecf7fae */ /* 0x0003e20008121844 */
[----:B------:R-:W-:Y:S02]  /*3820*/  SHF.R.U64 R4, R119, 0x15, RZ ;  /* 0x0000001577047819 */ /* 0x000fe400000012ff */
[----:B------:R-:W-:Y:S01]  /*3830*/  LOP3.LUT P0, RZ, R5, 0x1, RZ, 0xc0, !PT ;  /* 0x0000000105ff7812 */ /* 0x000fe2000780c0ff */
[----:B------:R1:W-:Y:S01]  /*3840*/  LDGSTS.E [R207+0x7200], [R54.64], P3 ;  /* 0x0720000036cf7fae */ /* 0x0003e20009921844 */
[----:B------:R-:W-:-:S02]  /*3850*/  LOP3.LUT P3, RZ, R4, 0x1, RZ, 0xc0, !PT ;  /* 0x0000000104ff7812 */ /* 0x000fc4000786c0ff */
[C---:B------:R-:W-:Y:S01]  /*3860*/  SHF.R.U64 R5, R119.reuse, 0x11, RZ ;  /* 0x0000001177057819 */ /* 0x040fe200000012ff */
[----:B------:R1:W-:Y:S01]  /*3870*/  LDGSTS.E [R207+0x7a00], [R62.64], P4 ;  /* 0x07a000003ecf7fae */ /* 0x0003e2000a121844 */
[----:B------:R-:W-:Y:S02]  /*3880*/  SHF.R.U64 R4, R119, 0xd, RZ ;  /* 0x0000000d77047819 */ /* 0x000fe400000012ff */
        /* <DEDUP_REMOVED lines=29> */
[----:B------:R-:W-:Y:S02]  /*3a60*/  ISETP.GT.AND P0, PT, R114, 0x3f, PT ;  /* 0x0000003f7200780c */ /* 0x000fe40003f04270 */
[----:B------:R-:W-:Y:S01]  /*3a70*/  SEL R4, RZ, 0x4, P6 ;  /* 0x00000004ff047807 */ /* 0x000fe20003000000 */
[----:B------:R1:W-:Y:S01]  /*3a80*/  LDGSTS.E [R203+0x5600], [R26.64], P3 ;  /* 0x056000001acb7fae */ /* 0x0003e20009921844 */
[----:B------:R-:W-:-:S02]  /*3a90*/  SHF.R.U64 R119, R119, 0x4, RZ ;  /* 0x0000000477777819 */ /* 0x000fc400000012ff */
[----:B------:R-:W-:Y:S01]  /*3aa0*/  LOP3.LUT P3, RZ, R5, 0x1, RZ, 0xc0, !PT ;  /* 0x0000000105ff7812 */ /* 0x000fe2000786c0ff */
[----:B------:R-:W-:Y:S01]  /*3ab0*/  IMAD.MOV.U32 R5, RZ, RZ, c[0x0][0x18c] ;  /* 0x00006300ff057624 */ /* 0x000fe200078e00ff */
[----:B------:R-:W-:Y:S01]  /*3ac0*/  SEL R4, R4, RZ, P0 ;  /* 0x000000ff04047207 */ /* 0x000fe20000000000 */
[----:B------:R1:W-:Y:S01]  /*3ad0*/  LDGSTS.E [R203+0x5e00], [R34.64], P4 ;  /* 0x05e0000022cb7fae */ /* 0x0003e2000a121844 */
[----:B------:R-:W-:Y:S01]  /*3ae0*/  LOP3.LUT P0, RZ, R119, 0x1, RZ, 0xc0, !PT ;  /* 0x0000000177ff7812 */ /* 0x000fe2000780c0ff */
[----:B------:R-:W-:Y:S01]  /*3af0*/  IMAD.SHL.U32 R5, R5, 0x20, RZ ;  /* 0x0000002005057824 */ /* 0x000fe200078e00ff */
[----:B------:R-:W-:Y:S01]  /*3b00*/  ISETP.NE.U32.AND P6, PT, R4, RZ, PT ;  /* 0x000000ff0400720c */ /* 0x000fe20003fc5070 */
[----:B------:R1:W-:Y:S02]  /*3b10*/  LDGSTS.E [R203+0x6600], [R42.64], P5 ;  /* 0x066000002acb7fae */ /* 0x0003e4000a921844 */
[----:B------:R-:W-:-:S04]  /*3b20*/  IMAD.WIDE R100, R5, 0x4, R100 ;  /* 0x0000000405647825 */ /* 0x000fc800078e0264 */
[----:B------:R1:W-:Y:S01]  /*3b30*/  LDGSTS.E [R203+0x6e00], [R50.64], P3 ;  /* 0x06e0000032cb7fae */ /* 0x0003e20009921844 */
[----:B--2---:R-:W-:-:S03]  /*3b40*/  IMAD.WIDE R98, R5, 0x4, R98 ;  /* 0x0000000405627825 */ /* 0x004fc600078e0262 */
[----:B------:R1:W-:Y:S01]  /*3b50*/  LDGSTS.E [R203+0x7600], [R58.64], P0 ;  /* 0x076000003acb7fae */ /* 0x0003e20008121844 */
[----:B---3--:R-:W-:-:S03]  /*3b60*/  IMAD.WIDE R70, R5, 0x4, R70 ;  /* 0x0000000405467825 */ /* 0x008fc600078e0246 */
[----:B------:R1:W-:Y:S01]  /*3b70*/  LDGSTS.E [R203+0x7e00], [R66.64], !P2 ;  /* 0x07e0000042cb7fae */ /* 0x0003e2000d121844 */
[----:B----4-:R-:W-:-:S03]  /*3b80*/  IMAD.WIDE R96, R5, 0x4, R96 ;  /* 0x0000000405607825 */ /* 0x010fc600078e0260 */
[----:B------:R-:W0:Y:S01]  /*3b90*/  LDGDEPBAR ;  /* 0x00000000000079af */ /* 0x000e220000000000 */
[----:B-----5:R-:W-:-:S03]  /*3ba0*/  IMAD.WIDE R94, R5, 0x4, R94 ;  /* 0x00000004055e7825 */ /* 0x020fc600078e025e */
[----:B------:R1:W-:Y:S01]  /*3bb0*/  LDGSTS.E [R201+0xa000], [R100.64], P6 ;  /* 0x0a00000064c97fae */ /* 0x0003e2000b121844 */
[----:B------:R-:W-:-:S03]  /*3bc0*/  IMAD.WIDE R92, R5, 0x4, R92 ;  /* 0x00000004055c7825 */ /* 0x000fc600078e025c */
        /* <DEDUP_REMOVED lines=20> */
[----:B------:R1:W-:Y:S04]  /*3d10*/  LDGSTS.E [R199+0xae00], [R80.64], P6 ;  /* 0x0ae0000050c77fae */ /* 0x0003e8000b121844 */
[----:B------:R1:W-:Y:S04]  /*3d20*/  LDGSTS.E [R199+0xb200], [R78.64], P6 ;  /* 0x0b2000004ec77fae */ /* 0x0003e8000b121844 */
[----:B------:R1:W-:Y:S04]  /*3d30*/  LDGSTS.E [R199+0xb600], [R76.64], P6 ;  /* 0x0b6000004cc77fae */ /* 0x0003e8000b121844 */
[----:B------:R1:W-:Y:S04]  /*3d40*/  LDGSTS.E [R199+0xba00], [R74.64], P6 ;  /* 0x0ba000004ac77fae */ /* 0x0003e8000b121844 */
[----:B------:R1:W-:Y:S04]  /*3d50*/  LDGSTS.E [R199+0xbe00], [R72.64], P6 ;  /* 0x0be0000048c77fae */ /* 0x0003e8000b121844 */
[----:B------:R-:W0:Y:S01]  /*3d60*/  LDGDEPBAR ;  /* 0x00000000000079af */ /* 0x000e220000000000 */
[----:B------:R-:W-:Y:S05]  /*3d70*/  @P1 BRA `(.L_x_0) ;  /* 0x0000022000001947 */ /* 0x000fea0003800000 */
[----:B------:R-:W-:Y:S01]  /*3d80*/  IMAD.SHL.U32 R196, R191, 0x20, RZ ;  /* 0x00000020bfc47824 */ /* 0x000fe200078e00ff */
[----:B-1----:R-:W-:Y:S01]  /*3d90*/  CS2R R96, SRZ ;  /* 0x0000000000607805 */ /* 0x002fe2000001ff00 */
[----:B------:R-:W-:Y:S01]  /*3da0*/  CS2R R98, SRZ ;  /* 0x0000000000627805 */ /* 0x000fe2000001ff00 */
        /* <DEDUP_REMOVED lines=30> */
[----:B------:R-:W-:Y:S05]  /*3f90*/  BRA `(.L_x_1) ;  /* 0x00002ab000007947 */ /* 0x000fea0003800000 */
.L_x_0:
[----:B------:R-:W-:Y:S01]  /*3fa0*/  IMAD.SHL.U32 R190, R5, 0x8, RZ ;  /* 0x0000000805be7824 */ /* 0x000fe200078e00ff */
[----:B------:R-:W-:Y:S01]  /*3fb0*/  SHF.R.S32.HI R4, RZ, 0x1f, R3 ;  /* 0x0000001fff047819 */ /* 0x000fe20000011403 */
[C---:B------:R-:W-:Y:S01]  /*3fc0*/  IMAD.SHL.U32 R29, R191.reuse, 0x2, RZ ;  /* 0x00000002bf1d7824 */ /* 0x040fe200078e00ff */
[----:B-1----:R-:W-:Y:S01]  /*3fd0*/  SHF.R.S32.HI R10, RZ, 0x1f, R5 ;  /* 0x0000001fff0a7819 */ /* 0x002fe20000011405 */
[----:B------:R-:W-:Y:S01]  /*3fe0*/  IMAD.SHL.U32 R196, R191, 0x20, RZ ;  /* 0x00000020bfc47824 */ /* 0x000fe200078e00ff */
[----:B------:R-:W-:Y:S01]  /*3ff0*/  SHF.L.U64.HI R189, R3, 0x2, R4 ;  /* 0x0000000203bd7819 */ /* 0x000fe20000010204 */
[----:B------:R-:W-:Y:S01]  /*4000*/  IMAD.MOV.U32 R195, RZ, RZ, RZ ;  /* 0x000000ffffc37224 */ /* 0x000fe200078e00ff */
[----:B------:R-:W-:Y:S01]  /*4010*/  SHF.R.S32.HI R9, RZ, 0x1f, R118 ;  /* 0x0000001fff097819 */ /* 0x000fe20000011476 */
[----:B------:R-:W-:Y:S01]  /*4020*/  IMAD.MOV.U32 R194, RZ, RZ, 0x1 ;  /* 0x00000001ffc27424 */ /* 0x000fe200078e00ff */
[----:B------:R-:W-:Y:S01]  /*4030*/  SHF.R.S32.HI R6, RZ, 0x1f, R117 ;  /* 0x0000001fff067819 */ /* 0x000fe20000011475 */
[----:B------:R-:W-:Y:S01]  /*4040*/  IMAD.MOV.U32 R193, RZ, RZ, -0x1 ;  /* 0xffffffffffc17424 */ /* 0x000fe200078e00ff */
[----:B------:R-:W-:Y:S01]  /*4050*/  SHF.L.U64.HI R11, R5, 0x3, R10 ;  /* 0x00000003050b7819 */ /* 0x000fe2000001020a */
[----:B------:R-:W-:Y:S01]  /*4060*/  CS2R R96, SRZ ;  /* 0x0000000000607805 */ /* 0x000fe2000001ff00 */
[CC--:B------:R-:W-:Y:S01]  /*4070*/  LEA R160, P0, R118.reuse, R190.reuse, 0x2 ;  /* 0x000000be76a07211 */ /* 0x0c0fe200078010ff */
[----:B------:R-:W-:Y:S01]  /*4080*/  CS2R R98, SRZ ;  /* 0x0000000000627805 */ /* 0x000fe2000001ff00 */
[----:B------:R-:W-:Y:S01]  /*4090*/  SHF.R.S32.HI R4, RZ, 0x1f, R157 ;  /* 0x0000001fff047819 */ /* 0x000fe2000001149d */
[----:B------:R-:W-:Y:S01]  /*40a0*/  CS2R R100, SRZ ;  /* 0x0000000000647805 */ /* 0x000fe2000001ff00 */
[----:B------:R-:W-:Y:S01]  /*40b0*/  SHF.L.U64.HI R3, R117, 0x2, R6 ;  /* 0x0000000275037819 */ /* 0x000fe20000010206 */
[----:B------:R-:W-:Y:S01]  /*40c0*/  CS2R R120, SRZ ;  /* 0x0000000000787805 */ /* 0x000fe2000001ff00 */
[-C--:B------:R-:W-:Y:S01]  /*40d0*/  LEA.HI.X R158, R118, R11.reuse, R9, 0x2, P0 ;  /* 0x0000000b769e7211 */ /* 0x080fe200000f1409 */
[----:B------:R-:W-:Y:S01]  /*40e0*/  CS2R R122, SRZ ;  /* 0x00000000007a7805 */ /* 0x000fe2000001ff00 */
[----:B------:R-:W-:Y:S01]  /*40f0*/  SHF.L.U64.HI R157, R157, 0x2, R4 ;  /* 0x000000029d9d7819 */ /* 0x000fe20000010204 */
[----:B------:R-:W-:Y:S01]  /*4100*/  CS2R R118, SRZ ;  /* 0x0000000000767805 */ /* 0x000fe2000001ff00 */
[----:B------:R-:W-:Y:S01]  /*4110*/  SHF.R.S32.HI R6, RZ, 0x1f, R115 ;  /* 0x0000001fff067819 */ /* 0x000fe20000011473 */
[----:B------:R-:W-:Y:S01]  /*4120*/  CS2R R124, SRZ ;  /* 0x00000000007c7805 */ /* 0x000fe2000001ff00 */
[----:B------:R-:W-:Y:S01]  /*4130*/  SHF.R.S32.HI R161, RZ, 0x1f, R116 ;  /* 0x0000001fffa17819 */ /* 0x000fe20000011474 */
[----:B------:R-:W-:Y:S01]  /*4140*/  CS2R R126, SRZ ;  /* 0x00000000007e7805 */ /* 0x000fe2000001ff00 */
[-C--:B------:R-:W-:Y:S01]  /*4150*/  LEA R162, P0, R115, R190.reuse, 0x2 ;  /* 0x000000be73a27211 */ /* 0x080fe200078010ff */
[----:B------:R-:W-:Y:S01]  /*4160*/  CS2R R128, SRZ ;  /* 0x0000000000807805 */ /* 0x000fe2000001ff00 */
[-C--:B------:R-:W-:Y:S01]  /*4170*/  LEA R164, P1, R116, R190.reuse, 0x2 ;  /* 0x000000be74a47211 */ /* 0x080fe200078210ff */
        /* <DEDUP_REMOVED lines=9> */
[-C--:B------:R-:W-:Y:S01]  /*4210*/  LEA.HI.X R159, R115, R11.reuse, R6, 0x2, P0 ;  /* 0x0000000b739f7211 */ /* 0x080fe200000f1406 */
[----:B------:R-:W-:Y:S01]  /*4220*/  CS2R R44, SRZ ;  /* 0x00000000002c7805 */ /* 0x000fe2000001ff00 */
[-C--:B------:R-:W-:Y:S01]  /*4230*/  LEA.HI.X R161, R116, R11.reuse, R161, 0x2, P1 ;  /* 0x0000000b74a17211 */ /* 0x080fe200008f14a1 */
[----:B------:R-:W-:Y:S01]  /*4240*/  CS2R R46, SRZ ;  /* 0x00000000002e7805 */ /* 0x000fe2000001ff00 */
[-C--:B------:R-:W-:Y:S01]  /*4250*/  LEA.HI.X R163, R112, R11.reuse, R163, 0x2, P2 ;  /* 0x0000000b70a37211 */ /* 0x080fe200010f14a3 */
[----:B------:R-:W-:Y:S01]  /*4260*/  CS2R R116, SRZ ;  /* 0x0000000000747805 */ /* 0x000fe2000001ff00 */
[-C--:B------:R-:W-:Y:S01]  /*4270*/  LEA.HI.X R165, R113, R11.reuse, R4, 0x2, P3 ;  /* 0x0000000b71a57211 */ /* 0x080fe200018f1404 */
[----:B------:R-:W-:Y:S01]  /*4280*/  CS2R R48, SRZ ;  /* 0x0000000000307805 */ /* 0x000fe2000001ff00 */
[----:B------:R-:W-:Y:S01]  /*4290*/  SHF.R.S32.HI R167, RZ, 0x1f, R110 ;  /* 0x0000001fffa77819 */ /* 0x000fe2000001146e */
[----:B------:R-:W-:Y:S01]  /*42a0*/  CS2R R112, SRZ ;  /* 0x0000000000707805 */ /* 0x000fe2000001ff00 */
[----:B------:R-:W-:Y:S01]  /*42b0*/  SHF.R.S32.HI R6, RZ, 0x1f, R111 ;  /* 0x0000001fff067819 */ /* 0x000fe2000001146f */
[----:B------:R-:W-:Y:S01]  /*42c0*/  CS2R R50, SRZ ;  /* 0x0000000000327805 */ /* 0x000fe2000001ff00 */
[CC--:B------:R-:W-:Y:S01]  /*42d0*/  LEA R170, P0, R110.reuse, R190.reuse, 0x2 ;  /* 0x000000be6eaa7211 */ /* 0x0c0fe200078010ff */
[----:B------:R-:W-:Y:S01]  /*42e0*/  CS2R R52, SRZ ;  /* 0x0000000000347805 */ /* 0x000fe2000001ff00 */
[-C--:B------:R-:W-:Y:S01]  /*42f0*/  LEA R172, P1, R111, R190.reuse, 0x2 ;  /* 0x000000be6fac7211 */ /* 0x080fe200078210ff */
[----:B------:R-:W-:Y:S01]  /*4300*/  CS2R R54, SRZ ;  /* 0x0000000000367805 */ /* 0x000fe2000001ff00 */
[----:B------:R-:W-:Y:S01]  /*4310*/  SHF.R.S32.HI R4, RZ, 0x1f, R109 ;  /* 0x0000001fff047819 */ /* 0x000fe2000001146d */
[----:B------:R-:W-:Y:S01]  /*4320*/  CS2R R56, SRZ ;  /* 0x0000000000387805 */ /* 0x000fe2000001ff00 */
[-C--:B------:R-:W-:Y:S01]  /*4330*/  LEA R174, P2, R109, R190.reuse, 0x2 ;  /* 0x000000be6dae7211 */ /* 0x080fe200078410ff */
[----:B------:R-:W-:Y:S01]  /*4340*/  CS2R R58, SRZ ;  /* 0x00000000003a7805 */ /* 0x000fe2000001ff00 */
[-C--:B------:R-:W-:Y:S01]  /*4350*/  LEA.HI.X R167, R110, R11.reuse, R167, 0x2, P0 ;  /* 0x0000000b6ea77211 */ /* 0x080fe200000f14a7 */
[----:B------:R-:W-:Y:S01]  /*4360*/  CS2R R60, SRZ ;  /* 0x00000000003c7805 */ /* 0x000fe2000001ff00 */
[----:B------:R-:W-:Y:S01]  /*4370*/  LEA.HI.X R169, R111, R11, R6, 0x2, P1 ;  /* 0x0000000b6fa97211 */ /* 0x000fe200008f1406 */
[----:B------:R-:W-:Y:S01]  /*4380*/  CS2R R62, SRZ ;  /* 0x00000000003e7805 */ /* 0x000fe2000001ff00 */
[----:B------:R-:W-:Y:S01]  /*4390*/  SHF.R.S32.HI R173, RZ, 0x1f, R108 ;  /* 0x0000001fffad7819 */ /* 0x000fe2000001146c */
[----:B------:R-:W-:Y:S01]  /*43a0*/  CS2R R110, SRZ ;  /* 0x00000000006e7805 */ /* 0x000fe2000001ff00 */
[----:B------:R-:W-:-:S02]  /*43b0*/  LEA R176, P3, R108, R190, 0x2 ;  /* 0x000000be6cb07211 */ /* 0x000fc400078610ff */
[----:B------:R-:W-:Y:S02]  /*43c0*/  LEA.HI.X R171, R109, R11, R4, 0x2, P2 ;  /* 0x0000000b6dab7211 */ /* 0x000fe400010f1404 */
[----:B------:R-:W-:Y:S02]  /*43d0*/  SHF.R.S32.HI R6, RZ, 0x1f, R107 ;  /* 0x0000001fff067819 */ /* 0x000fe4000001146b */
[----:B------:R-:W-:Y:S02]  /*43e0*/  SHF.R.S32.HI R177, RZ, 0x1f, R106 ;  /* 0x0000001fffb17819 */ /* 0x000fe4000001146a */
[-C--:B------:R-:W-:Y:S02]  /*43f0*/  LEA R178, P0, R107, R190.reuse, 0x2 ;  /* 0x000000be6bb27211 */ /* 0x080fe400078010ff */
[----:B------:R-:W-:Y:S02]  /*4400*/  LEA R180, P1, R106, R190, 0x2 ;  /* 0x000000be6ab47211 */ /* 0x000fe400078210ff */
[----:B------:R-:W-:-:S02]  /*4410*/  SHF.R.S32.HI R4, RZ, 0x1f, R105 ;  /* 0x0000001fff047819 */ /* 0x000fc40000011469 */
[-C--:B------:R-:W-:Y:S02]  /*4420*/  LEA R182, P2, R105, R190.reuse, 0x2 ;  /* 0x000000be69b67211 */ /* 0x080fe400078410ff */
[-C--:B------:R-:W-:Y:S02]  /*4430*/  LEA.HI.X R173, R108, R11.reuse, R173, 0x2, P3 ;  /* 0x0000000b6cad7211 */ /* 0x080fe400018f14ad */
[-C--:B------:R-:W-:Y:S01]  /*4440*/  LEA.HI.X R175, R107, R11.reuse, R6, 0x2, P0 ;  /* 0x0000000b6baf7211 */ /* 0x080fe200000f1406 */
[----:B------:R-:W-:Y:S01]  /*4450*/  CS2R R108, SRZ ;  /* 0x00000000006c7805 */ /* 0x000fe2000001ff00 */
[-C--:B------:R-:W-:Y:S02]  /*4460*/  LEA.HI.X R177, R106, R11.reuse, R177, 0x2, P1 ;  /* 0x0000000b6ab17211 */ /* 0x080fe400008f14b1 */
[----:B------:R-:W-:Y:S01]  /*4470*/  LEA R184, P3, R104, R190, 0x2 ;  /* 0x000000be68b87211 */ /* 0x000fe200078610ff */
[----:B------:R-:W-:Y:S01]  /*4480*/  CS2R R106, SRZ ;  /* 0x00000000006a7805 */ /* 0x000fe2000001ff00 */
[----:B------:R-:W-:-:S02]  /*4490*/  LEA.HI.X R179, R105, R11, R4, 0x2, P2 ;  /* 0x0000000b69b37211 */ /* 0x000fc400010f1404 */
[-C--:B------:R-:W-:Y:S02]  /*44a0*/  LEA R186, P0, R103, R190.reuse, 0x2 ;  /* 0x000000be67ba7211 */ /* 0x080fe400078010ff */
[----:B------:R-:W-:Y:S02]  /*44b0*/  LEA R188, P1, R102, R190, 0x2 ;  /* 0x000000be66bc7211 */ /* 0x000fe400078210ff */
[----:B------:R-:W-:Y:S02]  /*44c0*/  SHF.R.S32.HI R7, RZ, 0x1f, R114 ;  /* 0x0000001fff077819 */ /* 0x000fe40000011472 */
[----:B------:R-:W-:Y:S02]  /*44d0*/  SHF.R.S32.HI R181, RZ, 0x1f, R104 ;  /* 0x0000001fffb57819 */ /* 0x000fe40000011468 */
[----:B------:R-:W-:Y:S02]  /*44e0*/  SHF.R.S32.HI R185, RZ, 0x1f, R102 ;  /* 0x0000001fffb97819 */ /* 0x000fe40000011466 */
[----:B------:R-:W-:-:S02]  /*44f0*/  SHF.R.S32.HI R6, RZ, 0x1f, R69 ;  /* 0x0000001fff067819 */ /* 0x000fc40000011445 */
[----:B------:R-:W-:Y:S02]  /*4500*/  LEA R190, P2, R69, R190, 0x2 ;  /* 0x000000be45be7211 */ /* 0x000fe400078410ff */
[----:B------:R-:W-:Y:S02]  /*4510*/  LOP3.LUT R4, R191, 0x7, RZ, 0xc0, !PT ;  /* 0x00000007bf047812 */ /* 0x000fe400078ec0ff */
[----:B------:R-:W-:Y:S02]  /*4520*/  LEA.HI R208, R7, R114, RZ, 0x5 ;  /* 0x0000007207d07211 */ /* 0x000fe400078f28ff */
[-C--:B------:R-:W-:Y:S01]  /*4530*/  LEA.HI.X R181, R104, R11.reuse, R181, 0x2, P3 ;  /* 0x0000000b68b57211 */ /* 0x080fe200018f14b5 */
[----:B------:R-:W-:Y:S01]  /*4540*/  IMAD R4, R4, 0x90, RZ ;  /* 0x0000009004047824 */ /* 0x000fe200078e02ff */
[-C--:B------:R-:W-:Y:S01]  /*4550*/  LEA.HI.X R185, R102, R11.reuse, R185, 0x2, P1 ;  /* 0x0000000b66b97211 */ /* 0x080fe200008f14b9 */
[----:B------:R-:W-:Y:S01]  /*4560*/  CS2R R114, SRZ ;  /* 0x0000000000727805 */ /* 0x000fe2000001ff00 */
[----:B------:R-:W-:Y:S01]  /*4570*/  LEA.HI.X R69, R69, R11, R6, 0x2, P2 ;  /* 0x0000000b45457211 */ /* 0x000fe200010f1406 */
[----:B------:R-:W-:Y:S01]  /*4580*/  CS2R R104, SRZ ;  /* 0x0000000000687805 */ /* 0x000fe2000001ff00 */
[----:B------:R-:W-:-:S02]  /*4590*/  SHF.R.S32.HI R8, RZ, 0x1f, R103 ;  /* 0x0000001fff087819 */ /* 0x000fc40000011467 */
[----:B------:R-:W-:Y:S02]  /*45a0*/  LOP3.LUT R7, R191, 0x3, RZ, 0xc0, !PT ;  /* 0x00000003bf077812 */ /* 0x000fe400078ec0ff */
[----:B------:R-:W-:Y:S02]  /*45b0*/  IADD3 R160, P3, R160, c[0x0][0x168], RZ ;  /* 0x00005a00a0a07a10 */ /* 0x000fe40007f7e0ff */
[----:B------:R-:W-:Y:S01]  /*45c0*/  IADD3 R164, P1, R164, c[0x0][0x168], RZ ;  /* 0x00005a00a4a47a10 */ /* 0x000fe20007f3e0ff */
[----:B------:R-:W-:Y:S01]  /*45d0*/  IMAD R204, R7, 0x220, RZ ;  /* 0x0000022007cc7824 */ /* 0x000fe200078e02ff */
[----:B------:R-:W-:Y:S02]  /*45e0*/  IADD3 R166, P2, R166, c[0x0][0x168], RZ ;  /* 0x00005a00a6a67a10 */ /* 0x000fe40007f5e0ff */
[----:B------:R-:W-:Y:S02]  /*45f0*/  IADD3 R168, P4, R168, c[0x0][0x168], RZ ;  /* 0x00005a00a8a87a10 */ /* 0x000fe40007f9e0ff */
[----:B------:R-:W-:-:S02]  /*4600*/  IADD3 R170, P5, R170, c[0x0][0x168], RZ ;  /* 0x00005a00aaaa7a10 */ /* 0x000fc40007fbe0ff */
[----:B------:R-:W-:Y:S02]  /*4610*/  LEA.HI.X R183, R103, R11, R8, 0x2, P0 ;  /* 0x0000000b67b77211 */ /* 0x000fe400000f1408 */
[----:B------:R-:W-:Y:S01]  /*4620*/  IADD3.X R158, R158, c[0x0][0x16c], RZ, P3, !PT ;  /* 0x00005b009e9e7a10 */ /* 0x000fe20001ffe4ff */
[----:B------:R-:W-:Y:S01]  /*4630*/  CS2R R102, SRZ ;  /* 0x0000000000667805 */ /* 0x000fe2000001ff00 */
[----:B------:R-:W-:Y:S02]  /*4640*/  IADD3.X R161, R161, c[0x0][0x16c], RZ, P1, !PT ;  /* 0x00005b00a1a17a10 */ /* 0x000fe40000ffe4ff */
[----:B------:R-:W-:Y:S02]  /*4650*/  IADD3.X R163, R163, c[0x0][0x16c], RZ, P2, !PT ;  /* 0x00005b00a3a37a10 */ /* 0x000fe400017fe4ff */
[----:B------:R-:W-:Y:S02]  /*4660*/  IADD3.X R165, R165, c[0x0][0x16c], RZ, P4, !PT ;  /* 0x00005b00a5a57a10 */ /* 0x000fe400027fe4ff */
[----:B------:R-:W-:-:S02]  /*4670*/  IADD3.X R167, R167, c[0x0][0x16c], RZ, P5, !PT ;  /* 0x00005b00a7a77a10 */ /* 0x000fc40002ffe4ff */
[----:B------:R-:W-:Y:S02]  /*4680*/  LEA R68, P0, R211, R68, 0x3 ;  /* 0x00000044d3447211 */ /* 0x000fe400078018ff */
[----:B------:R-:W-:Y:S02]  /*4690*/  SHF.R.S32.HI R6, RZ, 0x1f, R211 ;  /* 0x0000001fff067819 */ /* 0x000fe400000114d3 */
[----:B------:R-:W-:Y:S02]  /*46a0*/  IADD3 R172, P3, R172, c[0x0][0x168], RZ ;  /* 0x00005a00acac7a10 */ /* 0x000fe40007f7e0ff */
[----:B------:R-:W-:Y:S02]  /*46b0*/  IADD3 R174, P1, R174, c[0x0][0x168], RZ ;  /* 0x00005a00aeae7a10 */ /* 0x000fe40007f3e0ff */
[----:B------:R-:W-:Y:S02]  /*46c0*/  IADD3 R176, P2, R176, c[0x0][0x168], RZ ;  /* 0x00005a00b0b07a10 */ /* 0x000fe40007f5e0ff */
[----:B------:R-:W-:-:S02]  /*46d0*/  IADD3 R178, P4, R178, c[0x0][0x168], RZ ;  /* 0x00005a00b2b27a10 */ /* 0x000fc40007f9e0ff */
[----:B------:R-:W-:Y:S02]  /*46e0*/  IADD3 R180, P5, R180, c[0x0][0x168], RZ ;  /* 0x00005a00b4b47a10 */ /* 0x000fe40007fbe0ff */
[----:B------:R-:W-:Y:S02]  /*46f0*/  LOP3.LUT R29, R4, 0x30, R29, 0x78, !PT ;  /* 0x00000030041d7812 */ /* 0x000fe400078e781d */
[C---:B------:R-:W-:Y:S01]  /*4700*/  SHF.L.U64.HI R4, R5.reuse, 0x2, R10 ;  /* 0x0000000205047819 */ /* 0x040fe2000001020a */
[----:B------:R-:W-:Y:S01]  /*4710*/  IMAD.SHL.U32 R5, R5, 0x4, RZ ;  /* 0x0000000405057824 */ /* 0x000fe200078e00ff */
[----:B------:R-:W-:Y:S02]  /*4720*/  SHF.R.S32.HI R26, RZ, 0x1f, R251 ;  /* 0x0000001fff1a7819 */ /* 0x000fe400000114fb */
[----:B------:R-:W-:Y:S02]  /*4730*/  LEA.HI.X R189, R211, R189, R6, 0x3, P0 ;  /* 0x000000bdd3bd7211 */ /* 0x000fe400000f1c06 */
[----:B------:R-:W-:-:S02]  /*4740*/  IADD3.X R169, R169, c[0x0][0x16c], RZ, P3, !PT ;  /* 0x00005b00a9a97a10 */ /* 0x000fc40001ffe4ff */
[----:B------:R-:W-:Y:S02]  /*4750*/  IADD3.X R171, R171, c[0x0][0x16c], RZ, P1, !PT ;  /* 0x00005b00abab7a10 */ /* 0x000fe40000ffe4ff */
[----:B------:R-:W-:Y:S02]  /*4760*/  IADD3.X R173, R173, c[0x0][0x16c], RZ, P2, !PT ;  /* 0x00005b00adad7a10 */ /* 0x000fe400017fe4ff */
[----:B------:R-:W-:Y:S02]  /*4770*/  IADD3.X R175, R175, c[0x0][0x16c], RZ, P4, !PT ;  /* 0x00005b00afaf7a10 */ /* 0x000fe400027fe4ff */
[----:B------:R-:W-:Y:S02]  /*4780*/  IADD3.X R177, R177, c[0x0][0x16c], RZ, P5, !PT ;  /* 0x00005b00b1b17a10 */ /* 0x000fe40002ffe4ff */
[----:B------:R-:W-:Y:S02]  /*4790*/  SHF.R.S32.HI R64, RZ, 0x1f, R215 ;  /* 0x0000001fff407819 */ /* 0x000fe400000114d7 */
[----:B------:R-:W-:-:S02]  /*47a0*/  SHF.R.S32.HI R8, RZ, 0x1f, R217 ;  /* 0x0000001fff087819 */ /* 0x000fc400000114d9 */
[----:B------:R-:W-:Y:S02]  /*47b0*/  SHF.R.S32.HI R42, RZ, 0x1f, R219 ;  /* 0x0000001fff2a7819 */ /* 0x000fe400000114db */
[----:B------:R-:W-:Y:S02]  /*47c0*/  SHF.R.S32.HI R10, RZ, 0x1f, R221 ;  /* 0x0000001fff0a7819 */ /* 0x000fe400000114dd */
[----:B------:R-:W-:Y:S02]  /*47d0*/  SHF.R.S32.HI R40, RZ, 0x1f, R223 ;  /* 0x0000001fff287819 */ /* 0x000fe400000114df */
[----:B------:R-:W-:Y:S02]  /*47e0*/  SHF.R.S32.HI R12, RZ, 0x1f, R225 ;  /* 0x0000001fff0c7819 */ /* 0x000fe400000114e1 */
        /* <DEDUP_REMOVED lines=23> */
[----:B------:R-:W-:Y:S02]  /*4960*/  IADD3 R192, P0, R68, c[0x0][0x160], RZ ;  /* 0x0000580044c07a10 */ /* 0x000fe40007f1e0ff */
[----:B------:R-:W-:Y:S02]  /*4970*/  SHF.R.S32.HI R208, RZ, 0x5, R208 ;  /* 0x00000005ffd07819 */ /* 0x000fe400000114d0 */
[----:B------:R-:W-:-:S02]  /*4980*/  IADD3 R162, P6, R162, c[0x0][0x168], RZ ;  /* 0x00005a00a2a27a10 */ /* 0x000fc40007fde0ff */
[----:B------:R-:W-:Y:S02]  /*4990*/  IADD3 R182, P3, R182, c[0x0][0x168], RZ ;  /* 0x00005a00b6b67a10 */ /* 0x000fe40007f7e0ff */
[----:B------:R-:W-:Y:S02]  /*49a0*/  IADD3 R184, P1, R184, c[0x0][0x168], RZ ;  /* 0x00005a00b8b87a10 */ /* 0x000fe40007f3e0ff */
[----:B------:R-:W-:Y:S02]  /*49b0*/  IADD3 R186, P2, R186, c[0x0][0x168], RZ ;  /* 0x00005a00baba7a10 */ /* 0x000fe40007f5e0ff */
[----:B------:R-:W-:Y:S02]  /*49c0*/  IADD3 R188, P4, R188, c[0x0][0x168], RZ ;  /* 0x00005a00bcbc7a10 */ /* 0x000fe40007f9e0ff */
[----:B------:R-:W-:Y:S02]  /*49d0*/  IADD3 R190, P5, R190, c[0x0][0x168], RZ ;  /* 0x00005a00bebe7a10 */ /* 0x000fe40007fbe0ff */
[----:B------:R-:W-:-:S02]  /*49e0*/  LOP3.LUT R204, R204, 0x5c, R191, 0x78, !PT ;  /* 0x0000005ccccc7812 */ /* 0x000fc400078e78bf */
[----:B------:R-:W-:Y:S02]  /*49f0*/  LOP3.LUT R200, R29, 0x400, R196, 0xf8, !PT ;  /* 0x000004001dc87812 */ /* 0x000fe400078ef8c4 */
[----:B------:R-:W-:Y:S02]  /*4a00*/  SHF.L.U64.HI R25, R251, 0x2, R26 ;  /* 0x00000002fb197819 */ /* 0x000fe4000001021a */
[----:B------:R-:W-:Y:S02]  /*4a10*/  SHF.L.U64.HI R6, R211, 0x2, R6 ;  /* 0x00000002d3067819 */ /* 0x000fe40000010206 */
[----:B------:R-:W-:Y:S02]  /*4a20*/  SHF.L.U64.HI R7, R215, 0x2, R64 ;  /* 0x00000002d7077819 */ /* 0x000fe40000010240 */
[----:B------:R-:W-:Y:S02]  /*4a30*/  SHF.L.U64.HI R8, R217, 0x2, R8 ;  /* 0x00000002d9087819 */ /* 0x000fe40000010208 */
[----:B------:R-:W-:-:S02]  /*4a40*/  SHF.L.U64.HI R9, R219, 0x2, R42 ;  /* 0x00000002db097819 */ /* 0x000fc4000001022a */
[----:B------:R-:W-:Y:S02]  /*4a50*/  SHF.L.U64.HI R10, R221, 0x2, R10 ;  /* 0x00000002dd0a7819 */ /* 0x000fe4000001020a */
        /* <DEDUP_REMOVED lines=25> */
[----:B------:R-:W-:Y:S02]  /*4bf0*/  IADD3.X R159, R159, c[0x0][0x16c], RZ, P6, !PT ;  /* 0x00005b009f9f7a10 */ /* 0x000fe400037fe4ff */
[----:B------:R-:W-:Y:S02]  /*4c00*/  IADD3.X R179, R179, c[0x0][0x16c], RZ, P3, !PT ;  /* 0x00005b00b3b37a10 */ /* 0x000fe40001ffe4ff */
[----:B------:R-:W-:Y:S02]  /*4c10*/  IADD3.X R181, R181, c[0x0][0x16c], RZ, P1, !PT ;  /* 0x00005b00b5b57a10 */ /* 0x000fe40000ffe4ff */
[----:B------:R-:W-:-:S02]  /*4c20*/  IADD3.X R183, R183, c[0x0][0x16c], RZ, P2, !PT ;  /* 0x00005b00b7b77a10 */ /* 0x000fc400017fe4ff */
[----:B------:R-:W-:Y:S02]  /*4c30*/  IADD3.X R185, R185, c[0x0][0x16c], RZ, P4, !PT ;  /* 0x00005b00b9b97a10 */ /* 0x000fe400027fe4ff */
[----:B------:R-:W-:Y:S02]  /*4c40*/  IADD3.X R187, R69, c[0x0][0x16c], RZ, P5, !PT ;  /* 0x00005b0045bb7a10 */ /* 0x000fe40002ffe4ff */
[----:B------:R-:W-:Y:S02]  /*4c50*/  IADD3.X R189, R189, c[0x0][0x164], RZ, P0, !PT ;  /* 0x00005900bdbd7a10 */ /* 0x000fe400007fe4ff */
[----:B------:R-:W-:Y:S02]  /*4c60*/  IADD3 R206, R208, -0x2, RZ ;  /* 0xfffffffed0ce7810 */ /* 0x000fe40007ffe0ff */
[----:B------:R-:W-:Y:S02]  /*4c70*/  LOP3.LUT R202, R204, 0x20, RZ, 0x3c, !PT ;  /* 0x00000020ccca7812 */ /* 0x000fe400078e3cff */
[----:B------:R-:W-:-:S02]  /*4c80*/  LOP3.LUT R198, R200, 0x40, RZ, 0x3c, !PT ;  /* 0x00000040c8c67812 */ /* 0x000fc400078e3cff */
.L_x_2:
[----:B------:R-:W-:-:S04]  /*4c90*/  DEPBAR.LE SB0, 0x2 ;  /* 0x000080800000791a */ /* 0x000fc80000000000 */
[----:B------:R-:W-:Y:S01]  /*4ca0*/  IADD3 R193, R193, 0x1, RZ ;  /* 0x00000001c1c17810 */ /* 0x000fe20007ffe0ff */
[----:B------:R-:W-:Y:S01]  /*4cb0*/  BAR.SYNC.DEFER_BLOCKING 0x0 ;  /* 0x0000000000007b1d */ /* 0x000fe20000010000 */
[----:B------:R-:W-:Y:S02]  /*4cc0*/  ISETP.GT.AND P1, PT, R197, RZ, PT ;  /* 0x000000ffc500720c */ /* 0x000fe40003f24270 */
[----:B------:R-:W-:Y:S02]  /*4cd0*/  ISETP.GT.AND P0, PT, R193, 0x1, PT ;  /* 0x00000001c100780c */ /* 0x000fe40003f04270 */
[----:B------:R-:W-:Y:S02]  /*4ce0*/  ISETP.GT.AND P2, PT, R197, 0x8, PT ;  /* 0x00000008c500780c */ /* 0x000fe40003f44270 */
[----:B------:R-:W-:Y:S02]  /*4cf0*/  SEL R193, R193, RZ, !P0 ;  /* 0x000000ffc1c17207 */ /* 0x000fe40004000000 */
[----:B------:R-:W-:-:S02]  /*4d00*/  ISETP.GE.AND P0, PT, R195, R206, PT ;  /* 0x000000cec300720c */ /* 0x000fc40003f06270 */
[----:B------:R-:W-:Y:S01]  /*4d10*/  ISETP.GT.AND P3, PT, R197, 0xc, PT ;  /* 0x0000000cc500780c */ /* 0x000fe20003f64270 */
[C---:B------:R-:W-:Y:S01]  /*4d20*/  IMAD R238, R193.reuse, 0x4000, R204 ;  /* 0x00004000c1ee7824 */ /* 0x040fe200078e02cc */
[----:B------:R-:W-:Y:S01]  /*4d30*/  IADD3 R194, R194, 0x1, RZ ;  /* 0x00000001c2c27810 */ /* 0x000fe20007ffe0ff */
[----:B------:R-:W-:Y:S01]  /*4d40*/  IMAD R236, R193, 0x4000, R202 ;  /* 0x00004000c1ec7824 */ /* 0x000fe200078e02ca */
[----:B------:R-:W-:Y:S01]  /*4d50*/  ISETP.GT.AND P6, PT, R197, 0x10, PT ;  /* 0x00000010c500780c */ /* 0x000fe20003fc4270 */
[----:B------:R-:W-:Y:S01]  /*4d60*/  IMAD R80, R193, 0x2000, R200 ;  /* 0x00002000c1507824 */ /* 0x000fe200078e02c8 */
[----:B------:R-:W-:-:S04]  /*4d70*/  IADD3 R195, R195, 0x1, RZ ;  /* 0x00000001c3c37810 */ /* 0x000fc80007ffe0ff */
[----:B------:R-:W-:Y:S04]  /*4d80*/  LDSM.16.M88.4 R40, [R80+0x8000] ;  /* 0x008000005028783b */ /* 0x000fe80000000200 */
[----:B------:R-:W-:Y:S04]  /*4d90*/  LDSM.16.M88.4 R36, [R80+0x8800] ;  /* 0x008800005024783b */ /* 0x000fe80000000200 */
[----:B------:R-:W-:Y:S04]  /*4da0*/  LDSM.16.M88.4 R32, [R80+0x9000] ;  /* 0x009000005020783b */ /* 0x000fe80000000200 */
[----:B------:R-:W-:Y:S04]  /*4db0*/  LDSM.16.M88.4 R28, [R80+0x9800] ;  /* 0x00980000501c783b */ /* 0x000fe80000000200 */
[----:B------:R-:W-:Y:S04]  /*4dc0*/  LDS R68, [R238+0x100] ;  /* 0x00010000ee447984 */ /* 0x000fe80000000800 */
[----:B------:R-:W-:Y:S04]  /*4dd0*/  LDS R70, [R238+0x900] ;  /* 0x00090000ee467984 */ /* 0x000fe80000000800 */
[----:B------:R-:W-:Y:S04]  /*4de0*/  LDS R69, [R236+0x100] ;  /* 0x00010000ec457984 */ /* 0x000fe80000000800 */
[----:B------:R-:W1:Y:S04]  /*4df0*/  LDS R71, [R236+0x900] ;  /* 0x00090000ec477984 */ /* 0x000e680000000800 */
[----:B------:R-:W-:Y:S04]  /*4e00*/  LDS R64, [R238+0x180] ;  /* 0x00018000ee407984 */ /* 0x000fe80000000800 */
[----:B------:R-:W-:Y:S04]  /*4e10*/  LDS R66, [R238+0x980] ;  /* 0x00098000ee427984 */ /* 0x000fe80000000800 */
[----:B------:R-:W-:Y:S04]  /*4e20*/  LDS R65, [R236+0x180] ;  /* 0x00018000ec417984 */ /* 0x000fe80000000800 */
[----:B------:R-:W2:Y:S04]  /*4e30*/  LDS R67, [R236+0x980] ;  /* 0x00098000ec437984 */ /* 0x000ea80000000800 */
[----:B------:R-:W-:Y:S04]  /*4e40*/  LDS R76, [R238] ;  /* 0x00000000ee4c7984 */ /* 0x000fe80000000800 */
[----:B------:R-:W-:Y:S04]  /*4e50*/  LDS R78, [R238+0x800] ;  /* 0x00080000ee4e7984 */ /* 0x000fe80000000800 */
[----:B------:R-:W-:Y:S04]  /*4e60*/  LDS R77, [R236] ;  /* 0x00000000ec4d7984 */ /* 0x000fe80000000800 */
[----:B------:R-:W3:Y:S04]  /*4e70*/  LDS R79, [R236+0x800] ;  /* 0x00080000ec4f7984 */ /* 0x000ee80000000800 */
[----:B------:R-:W-:Y:S04]  /*4e80*/  LDS R72, [R238+0x80] ;  /* 0x00008000ee487984 */ /* 0x000fe80000000800 */
[----:B------:R-:W-:Y:S01]  /*4e90*/  LDS R74, [R238+0x880] ;  /* 0x00088000ee4a7984 */ /* 0x000fe20000000800 */
[C---:B-1----:R-:W-:Y:S03]  /*4ea0*/  HMMA.1688.F32.TF32 R136, R68.reuse, R40, R136 ;  /* 0x000000284488723c */ /* 0x042fe60000081088 */
[----:B------:R-:W-:Y:S04]  /*4eb0*/  LDS R73, [R236+0x80] ;  /* 0x00008000ec497984 */ /* 0x000fe80000000800 */
[----:B------:R-:W1:Y:S01]  /*4ec0*/  LDS R75, [R236+0x880] ;  /* 0x00088000ec4b7984 */ /* 0x000e620000000800 */
[C---:B------:R-:W-:Y:S03]  /*4ed0*/  HMMA.1688.F32.TF32 R108, R68.reuse, R36, R108 ;  /* 0x00000024446c723c */ /* 0x040fe6000008106c */
[----:B------:R-:W-:Y:S04]  /*4ee0*/  LDS R144, [R238+0x1000] ;  /* 0x00100000ee907984 */ /* 0x000fe80000000800 */
[----:B------:R-:W-:Y:S01]  /*4ef0*/  LDS R146, [R238+0x1800] ;  /* 0x00180000ee927984 */ /* 0x000fe20000000800 */
[C---:B------:R-:W-:Y:S03]  /*4f00*/  HMMA.1688.F32.TF32 R104, R68.reuse, R32, R104 ;  /* 0x000000204468723c */ /* 0x040fe60000081068 */
[----:B------:R-:W-:Y:S04]  /*4f10*/  LDS R145, [R236+0x1000] ;  /* 0x00100000ec917984 */ /* 0x000fe80000000800 */
[----:B------:R-:W4:Y:S01]  /*4f20*/  LDS R147, [R236+0x1800] ;  /* 0x00180000ec937984 */ /* 0x000f220000000800 */
[----:B------:R-:W-:Y:S03]  /*4f30*/  HMMA.1688.F32.TF32 R44, R68, R28, R44 ;  /* 0x0000001c442c723c */ /* 0x000fe6000008102c */
[----:B------:R-:W-:Y:S04]  /*4f40*/  LDS R140, [R238+0x1080] ;  /* 0x00108000ee8c7984 */ /* 0x000fe80000000800 */
[----:B------:R-:W-:Y:S01]  /*4f50*/  LDS R142, [R238+0x1880] ;  /* 0x00188000ee8e7984 */ /* 0x000fe20000000800 */
[C---:B--2---:R-:W-:Y:S03]  /*4f60*/  HMMA.1688.F32.TF32 R48, R64.reuse, R40, R48 ;  /* 0x000000284030723c */ /* 0x044fe60000081030 */
[----:B------:R-:W-:Y:S04]  /*4f70*/  LDS R141, [R236+0x1080] ;  /* 0x00108000ec8d7984 */ /* 0x000fe80000000800 */
[----:B------:R-:W2:Y:S01]  /*4f80*/  LDS R143, [R236+0x1880] ;  /* 0x00188000ec8f7984 */ /* 0x000ea20000000800 */
[C---:B------:R-:W-:Y:S03]  /*4f90*/  HMMA.1688.F32.TF32 R52, R64.reuse, R36, R52 ;  /* 0x000000244034723c */ /* 0x040fe60000081034 */
[----:B------:R-:W-:Y:S04]  /*4fa0*/  LDS R68, [R238+0x1180] ;  /* 0x00118000ee447984 */ /* 0x000fe80000000800 */
[----:B------:R-:W-:Y:S01]  /*4fb0*/  LDS R70, [R238+0x1980] ;  /* 0x00198000ee467984 */ /* 0x000fe20000000800 */
[C---:B------:R-:W-:Y:S03]  /*4fc0*/  HMMA.1688.F32.TF32 R56, R64.reuse, R32, R56 ;  /* 0x000000204038723c */ /* 0x040fe60000081038 */
[----:B------:R-:W-:Y:S04]  /*4fd0*/  LDS R69, [R236+0x1180] ;  /* 0x00118000ec457984 */ /* 0x000fe80000000800 */
[----:B------:R-:W-:Y:S01]  /*4fe0*/  LDS R71, [R236+0x1980] ;  /* 0x00198000ec477984 */ /* 0x000fe20000000800 */
[-C--:B------:R-:W-:Y:S03]  /*4ff0*/  HMMA.1688.F32.TF32 R60, R64, R28.reuse, R60 ;  /* 0x0000001c403c723c */ /* 0x080fe6000008103c */
[----:B------:R-:W-:Y:S04]  /*5000*/  LDS R64, [R238+0x1100] ;  /* 0x00110000ee407984 */ /* 0x000fe80000000800 */
[----:B------:R-:W-:Y:S01]  /*5010*/  LDS R66, [R238+0x1900] ;  /* 0x00190000ee427984 */ /* 0x000fe20000000800 */
[-C--:B---3--:R-:W-:Y:S03]  /*5020*/  HMMA.1688.F32.TF32 R116, R76, R28.reuse, R116 ;  /* 0x0000001c4c74723c */ /* 0x088fe60000081074 */
[----:B------:R-:W-:Y:S04]  /*5030*/  LDS R65, [R236+0x1100] ;  /* 0x00110000ec417984 */ /* 0x000fe80000000800 */
[----:B------:R-:W3:Y:S01]  /*5040*/  LDS R67, [R236+0x1900] ;  /* 0x00190000ec437984 */ /* 0x000ee20000000800 */
[----:B-1----:R-:W-:Y:S07]  /*5050*/  HMMA.1688.F32.TF32 R132, R72, R28, R132 ;  /* 0x0000001c4884723c */ /* 0x002fee0000081084 */
[----:B------:R-:W-:Y:S01]  /*5060*/  IMAD R28, R193, 0x2000, R198 ;  /* 0x00002000c11c7824 */ /* 0x000fe200078e02c6 */
[C---:B------:R-:W-:Y:S04]  /*5070*/  HMMA.1688.F32.TF32 R96, R76.reuse, R40, R96 ;  /* 0x000000284c60723c */ /* 0x040fe80000081060 */
[----:B------:R-:W-:Y:S04]  /*5080*/  LDSM.16.M88.4 R80, [R28+0x8000] ;  /* 0x008000001c50783b */ /* 0x000fe80000000200 */
[C---:B------:R-:W-:Y:S01]  /*5090*/  HMMA.1688.F32.TF32 R100, R76.reuse, R36, R100 ;  /* 0x000000244c64723c */ /* 0x040fe20000081064 */
[----:B------:R-:W-:Y:S04]  /*50a0*/  LDSM.16.M88.4 R84, [R28+0x8800] ;  /* 0x008800001c54783b */ /* 0x000fe80000000200 */
[----:B------:R-:W-:Y:S03]  /*50b0*/  LDSM.16.M88.4 R88, [R28+0x9000] ;  /* 0x009000001c58783b */ /* 0x000fe60000000200 */
[----:B------:R-:W-:Y:S01]  /*50c0*/  HMMA.1688.F32.TF32 R112, R76, R32, R112 ;  /* 0x000000204c70723c */ /* 0x000fe20000081070 */
[----:B------:R1:W-:Y:S04]  /*50d0*/  LDSM.16.M88.4 R92, [R28+0x9800] ;  /* 0x009800001c5c783b */ /* 0x0003e80000000200 */
[----:B------:R-:W-:Y:S03]  /*50e0*/  LDS R76, [R238+0x2080] ;  /* 0x00208000ee4c7984 */ /* 0x000fe60000000800 */
[----:B------:R-:W-:Y:S01]  /*50f0*/  HMMA.1688.F32.TF32 R120, R72, R40, R120 ;  /* 0x000000284878723c */ /* 0x000fe20000081078 */
[----:B------:R-:W-:Y:S01]  /*5100*/  LDS R78, [R238+0x2880] ;  /* 0x00288000ee4e7984 */ /* 0x000fe20000000800 */
[----:B-1----:R-:W-:-:S02]  /*5110*/  SEL R28, RZ, 0x4, !P1 ;  /* 0x00000004ff1c7807 */ /* 0x002fc40004800000 */
[----:B------:R-:W-:Y:S01]  /*5120*/  ISETP.GT.AND P1, PT, R197, 0x4, PT ;  /* 0x00000004c500780c */ /* 0x000fe20003f24270 */
[----:B------:R-:W-:Y:S01]  /*5130*/  LDS R77, [R236+0x2080] ;  /* 0x00208000ec4d7984 */ /* 0x000fe20000000800 */
[----:B------:R-:W-:Y:S02]  /*5140*/  SEL R28, R28, RZ, !P0 ;  /* 0x000000ff1c1c7207 */ /* 0x000fe40004000000 */
[----:B------:R-:W-:Y:S01]  /*5150*/  HMMA.1688.F32.TF32 R124, R72, R36, R124 ;  /* 0x00000024487c723c */ /* 0x000fe2000008107c */
[----:B------:R-:W-:Y:S01]  /*5160*/  LDS R79, [R236+0x2880] ;  /* 0x00288000ec4f7984 */ /* 0x000fe20000000800 */
[----:B------:R-:W-:Y:S02]  /*5170*/  SEL R29, RZ, 0x4, !P1 ;  /* 0x00000004ff1d7807 */ /* 0x000fe40004800000 */
[----:B------:R-:W-:Y:S01]  /*5180*/  ISETP.NE.U32.AND P1, PT, R28, RZ, PT ;  /* 0x000000ff1c00720c */ /* 0x000fe20003f25070 */
[----:B------:R-:W-:Y:S01]  /*5190*/  LDS R40, [R238+0x3000] ;  /* 0x00300000ee287984 */ /* 0x000fe20000000800 */
[----:B------:R-:W-:-:S02]  /*51a0*/  SEL R28, RZ, 0x4, !P2 ;  /* 0x00000004ff1c7807 */ /* 0x000fc40005000000 */
[----:B------:R-:W-:Y:S01]  /*51b0*/  HMMA.1688.F32.TF32 R128, R72, R32, R128 ;  /* 0x000000204880723c */ /* 0x000fe20000081080 */
[----:B------:R-:W-:Y:S01]  /*51c0*/  LDS R72, [R238+0x2000] ;  /* 0x00200000ee487984 */ /* 0x000fe20000000800 */
[----:B------:R-:W-:Y:S02]  /*51d0*/  SEL R29, R29, RZ, !P0 ;  /* 0x000000ff1d1d7207 */ /* 0x000fe40004000000 */
[----:B------:R-:W-:Y:S01]  /*51e0*/  SEL R28, R28, RZ, !P0 ;  /* 0x000000ff1c1c7207 */ /* 0x000fe20004000000 */
[----:B------:R-:W-:Y:S01]  /*51f0*/  LDS R74, [R238+0x2800] ;  /* 0x00280000ee4a7984 */ /* 0x000fe20000000800 */
[----:B------:R-:W-:Y:S02]  /*5200*/  ISETP.GT.AND P2, PT, R194, 0x1, PT ;  /* 0x00000001c200780c */ /* 0x000fe40003f44270 */
[----:B----4-:R-:W-:Y:S01]  /*5210*/  HMMA.1688.F32.TF32 R116, R144, R30, R116 ;  /* 0x0000001e9074723c */ /* 0x010fe20000081074 */
[----:B------:R-:W-:Y:S01]  /*5220*/  LDS R73, [R236+0x2000] ;  /* 0x00200000ec497984 */ /* 0x000fe20000000800 */
[----:B------:R-:W-:-:S02]  /*5230*/  ISETP.NE.U32.AND P5, PT, R28, RZ, PT ;  /* 0x000000ff1c00720c */ /* 0x000fc40003fa5070 */
[----:B------:R-:W-:Y:S01]  /*5240*/  SEL R194, R194, RZ, !P2 ;  /* 0x000000ffc2c27207 */ /* 0x000fe20005000000 */
[----:B------:R-:W1:Y:S01]  /*5250*/  LDS R75, [R236+0x2800] ;  /* 0x00280000ec4b7984 */ /* 0x000e620000000800 */
[----:B------:R-:W-:Y:S02]  /*5260*/  ISETP.GT.AND P2, PT, R197, 0x14, PT ;  /* 0x00000014c500780c */ /* 0x000fe40003f44270 */
[-C--:B--2---:R-:W-:Y:S01]  /*5270*/  HMMA.1688.F32.TF32 R132, R140, R30.reuse, R132 ;  /* 0x0000001e8c84723c */ /* 0x084fe20000081084 */
[----:B------:R-:W-:Y:S04]  /*5280*/  LDS R36, [R238+0x3080] ;  /* 0x00308000ee247984 */ /* 0x000fe80000000800 */
[----:B------:R-:W-:Y:S03]  /*5290*/  LDS R28, [R238+0x3100] ;  /* 0x00310000ee1c7984 */ /* 0x000fe60000000800 */
[-C--:B---3--:R-:W-:Y:S01]  /*52a0*/  HMMA.1688.F32.TF32 R44, R64, R30.reuse, R44 ;  /* 0x0000001e402c723c */ /* 0x088fe2000008102c */
[----:B------:R-:W-:Y:S04]  /*52b0*/  LDS R32, [R238+0x3180] ;  /* 0x00318000ee207984 */ /* 0x000fe80000000800 */
[----:B------:R-:W-:Y:S03]  /*52c0*/  LDS R41, [R236+0x3000] ;  /* 0x00300000ec297984 */ /* 0x000fe60000000800 */
[----:B------:R-:W-:Y:S01]  /*52d0*/  HMMA.1688.F32.TF32 R60, R68, R30, R60 ;  /* 0x0000001e443c723c */ /* 0x000fe2000008103c */
[----:B------:R-:W-:Y:S04]  /*52e0*/  LDS R37, [R236+0x3080] ;  /* 0x00308000ec257984 */ /* 0x000fe80000000800 */
[----:B------:R-:W-:Y:S02]  /*52f0*/  LDS R31, [R236+0x3900] ;  /* 0x00390000ec1f7984 */ /* 0x000fe40000000800 */
[----:B------:R-:W-:Y:S01]  /*5300*/  SEL R30, RZ, 0x4, !P3 ;  /* 0x00000004ff1e7807 */ /* 0x000fe20005800000 */
[----:B------:R-:W-:Y:S01]  /*5310*/  HMMA.1688.F32.TF32 R96, R144, R42, R96 ;  /* 0x0000002a9060723c */ /* 0x000fe20000081060 */
[----:B------:R-:W-:Y:S01]  /*5320*/  ISETP.NE.U32.AND P3, PT, R29, RZ, PT ;  /* 0x000000ff1d00720c */ /* 0x000fe20003f65070 */
[----:B------:R-:W-:Y:S01]  /*5330*/  LDS R33, [R236+0x3180] ;  /* 0x00318000ec217984 */ /* 0x000fe20000000800 */
[----:B------:R-:W-:-:S03]  /*5340*/  SEL R30, R30, RZ, !P0 ;  /* 0x000000ff1e1e7207 */ /* 0x000fc60004000000 */
[----:B------:R-:W-:Y:S01]  /*5350*/  LDS R29, [R236+0x3100] ;  /* 0x00310000ec1d7984 */ /* 0x000fe20000000800 */
[----:B------:R-:W-:Y:S01]  /*5360*/  ISETP.NE.U32.AND P4, PT, R30, RZ, PT ;  /* 0x000000ff1e00720c */ /* 0x000fe20003f85070 */
[C---:B------:R-:W-:Y:S02]  /*5370*/  HMMA.1688.F32.TF32 R100, R144.reuse, R38, R100 ;  /* 0x000000269064723c */ /* 0x040fe40000081064 */
[----:B------:R-:W-:Y:S06]  /*5380*/  LDS R30, [R238+0x3900] ;  /* 0x00390000ee1e7984 */ /* 0x000fec0000000800 */
[----:B------:R-:W-:Y:S08]  /*5390*/  HMMA.1688.F32.TF32 R112, R144, R34, R112 ;  /* 0x000000229070723c */ /* 0x000ff00000081070 */
[C---:B------:R-:W-:Y:S08]  /*53a0*/  HMMA.1688.F32.TF32 R120, R140.reuse, R42, R120 ;  /* 0x0000002a8c78723c */ /* 0x040ff00000081078 */
[C---:B------:R-:W-:Y:S08]  /*53b0*/  HMMA.1688.F32.TF32 R124, R140.reuse, R38, R124 ;  /* 0x000000268c7c723c */ /* 0x040ff0000008107c */
[----:B------:R-:W-:Y:S08]  /*53c0*/  HMMA.1688.F32.TF32 R128, R140, R34, R128 ;  /* 0x000000228c80723c */ /* 0x000ff00000081080 */
[C---:B------:R-:W-:Y:S08]  /*53d0*/  HMMA.1688.F32.TF32 R136, R64.reuse, R42, R136 ;  /* 0x0000002a4088723c */ /* 0x040ff00000081088 */
[C---:B------:R-:W-:Y:S08]  /*53e0*/  HMMA.1688.F32.TF32 R108, R64.reuse, R38, R108 ;  /* 0x00000026406c723c */ /* 0x040ff0000008106c */
[----:B------:R-:W-:Y:S01]  /*53f0*/  HMMA.1688.F32.TF32 R104, R64, R34, R104 ;  /* 0x000000224068723c */ /* 0x000fe20000081068 */
[----:B------:R-:W-:Y:S04]  /*5400*/  LDS R64, [R238+0x2180] ;  /* 0x00218000ee407984 */ /* 0x000fe80000000800 */
[----:B------:R-:W-:Y:S03]  /*5410*/  LDS R66, [R238+0x2980] ;  /* 0x00298000ee427984 */ /* 0x000fe60000000800 */
[C---:B------:R-:W-:Y:S01]  /*5420*/  HMMA.1688.F32.TF32 R48, R68.reuse, R42, R48 ;  /* 0x0000002a4430723c */ /* 0x040fe20000081030 */
[----:B------:R-:W-:Y:S04]  /*5430*/  LDS R42, [R238+0x3800] ;  /* 0x00380000ee2a7984 */ /* 0x000fe80000000800 */
[----:B------:R-:W-:Y:S03]  /*5440*/  LDS R65, [R236+0x2180] ;  /* 0x00218000ec417984 */ /* 0x000fe60000000800 */
[C---:B------:R-:W-:Y:S01]  /*5450*/  HMMA.1688.F32.TF32 R52, R68.reuse, R38, R52 ;  /* 0x000000264434723c */ /* 0x040fe20000081034 */
[----:B------:R-:W-:Y:S04]  /*5460*/  LDS R38, [R238+0x3880] ;  /* 0x00388000ee267984 */ /* 0x000fe80000000800 */
[----:B------:R-:W-:Y:S03]  /*5470*/  LDS R67, [R236+0x2980] ;  /* 0x00298000ec437984 */ /* 0x000fe60000000800 */
[----:B------:R-:W-:Y:S01]  /*5480*/  HMMA.1688.F32.TF32 R56, R68, R34, R56 ;  /* 0x000000224438723c */ /* 0x000fe20000081038 */
[----:B------:R-:W-:Y:S04]  /*5490*/  LDS R68, [R238+0x2100] ;  /* 0x00210000ee447984 */ /* 0x000fe80000000800 */
[----:B------:R-:W-:Y:S03]  /*54a0*/  LDS R70, [R238+0x2900] ;  /* 0x00290000ee467984 */ /* 0x000fe60000000800 */
[C---:B-1----:R-:W-:Y:S01]  /*54b0*/  HMMA.1688.F32.TF32 R96, R72.reuse, R80, R96 ;  /* 0x000000504860723c */ /* 0x042fe20000081060 */
[----:B------:R-:W-:Y:S04]  /*54c0*/  LDS R69, [R236+0x2100] ;  /* 0x00210000ec457984 */ /* 0x000fe80000000800 */
[----:B------:R-:W1:Y:S03]  /*54d0*/  LDS R71, [R236+0x2900] ;  /* 0x00290000ec477984 */ /* 0x000e660000000800 */
[C---:B------:R-:W-:Y:S01]  /*54e0*/  HMMA.1688.F32.TF32 R100, R72.reuse, R84, R100 ;  /* 0x000000544864723c */ /* 0x040fe20000081064 */
[----:B------:R-:W-:Y:S04]  /*54f0*/  LDS R34, [R238+0x3980] ;  /* 0x00398000ee227984 */ /* 0x000fe80000000800 */
[----:B------:R-:W2:Y:S03]  /*5500*/  LDS R43, [R236+0x3800] ;  /* 0x00380000ec2b7984 */ /* 0x000ea60000000800 */
[C---:B------:R-:W-:Y:S01]  /*5510*/  HMMA.1688.F32.TF32 R112, R72.reuse, R88, R112 ;  /* 0x000000584870723c */ /* 0x040fe20000081070 */
[----:B------:R-:W3:Y:S04]  /*5520*/  LDS R39, [R236+0x3880] ;  /* 0x00388000ec277984 */ /* 0x000ee80000000800 */
[----:B------:R-:W4:Y:S03]  /*5530*/  LDS R35, [R236+0x3980] ;  /* 0x00398000ec237984 */ /* 0x000f260000000800 */
[----:B------:R-:W-:Y:S07]  /*5540*/  HMMA.1688.F32.TF32 R116, R72, R92, R116 ;  /* 0x0000005c4874723c */ /* 0x000fee0000081074 */
[----:B------:R-:W-:Y:S01]  /*5550*/  IMAD.MOV.U32 R72, RZ, RZ, R192 ;  /* 0x000000ffff487224 */ /* 0x000fe200078e00c0 */
[----:B------:R-:W-:Y:S01]  /*5560*/  HMMA.1688.F32.TF32 R120, R76, R80, R120 ;  /* 0x000000504c78723c */ /* 0x000fe20000081078 */
[----:B------:R-:W-:Y:S01]  /*5570*/  IMAD.MOV.U32 R73, RZ, RZ, R189 ;  /* 0x000000ffff497224 */ /* 0x000fe200078e00bd */
[----:B------:R-:W-:Y:S01]  /*5580*/  SEL R74, RZ, 0x4, !P6 ;  /* 0x00000004ff4a7807 */ /* 0x000fe20007000000 */
[----:B------:R-:W-:Y:S01]  /*5590*/  IMAD R75, R194, 0x4000, R209 ;  /* 0x00004000c24b7824 */ /* 0x000fe200078e02d1 */
[----:B------:R-:W-:Y:S01]  /*55a0*/  BAR.SYNC.DEFER_BLOCKING 0x0 ;  /* 0x0000000000007b1d */ /* 0x000fe20000010000 */
[----:B------:R-:W-:-:S02]  /*55b0*/  ISETP.GT.AND P6, PT, R197, 0x18, PT ;  /* 0x00000018c500780c */ /* 0x000fc40003fc4270 */
[----:B------:R-:W-:Y:S01]  /*55c0*/  SEL R74, R74, RZ, !P0 ;  /* 0x000000ff4a4a7207 */ /* 0x000fe20004000000 */
[C---:B------:R-:W-:Y:S08]  /*55d0*/  HMMA.1688.F32.TF32 R124, R76.reuse, R84, R124 ;  /* 0x000000544c7c723c */ /* 0x040ff0000008107c */
[C---:B------:R-:W-:Y:S08]  /*55e0*/  HMMA.1688.F32.TF32 R128, R76.reuse, R88, R128 ;  /* 0x000000584c80723c */ /* 0x040ff00000081080 */
[----:B------:R-:W-:Y:S01]  /*55f0*/  HMMA.1688.F32.TF32 R132, R76, R92, R132 ;  /* 0x0000005c4c84723c */ /* 0x000fe20000081084 */
[----:B------:R-:W-:Y:S01]  /*5600*/  @!PT LDS RZ, [RZ] ;  /* 0x00000000fffff984 */ /* 0x000fe20000000800 */
[----:B------:R-:W-:Y:S01]  /*5610*/  @!PT LDS RZ, [RZ] ;  /* 0x00000000fffff984 */ /* 0x000fe20000000800 */
[----:B------:R-:W-:Y:S01]  /*5620*/  @!PT LDS RZ, [RZ] ;  /* 0x00000000fffff984 */ /* 0x000fe20000000800 */
[----:B------:R5:W-:Y:S01]  /*5630*/  LDGSTS.E [R75], [R72.64], P1 ;  /* 0x00000000484b7fae */ /* 0x000be20008921844 */
[----:B------:R-:W-:-:S05]  /*5640*/  LEA R140, P1, R220, R192, 0x2 ;  /* 0x000000c0dc8c7211 */ /* 0x000fca00078210ff */
[----:B------:R-:W-:Y:S01]  /*5650*/  SEL R76, RZ, 0x4, !P2 ;  /* 0x00000004ff4c7807 */ /* 0x000fe20005000000 */
[----:B-1----:R-:W-:Y:S01]  /*5660*/  HMMA.1688.F32.TF32 R136, R68, R80, R136 ;  /* 0x000000504488723c */ /* 0x002fe20000081088 */
[----:B------:R-:W-:Y:S01]  /*5670*/  LEA R142, P2, R228, R192, 0x2 ;  /* 0x000000c0e48e7211 */ /* 0x000fe200078410ff */
[----:B------:R-:W-:Y:S01]  /*5680*/  IMAD.X R141, R189, 0x1, R150, P1 ;  /* 0x00000001bd8d7824 */ /* 0x000fe200008e0696 */
[----:B------:R-:W-:-:S03]  /*5690*/  SEL R76, R76, RZ, !P0 ;  /* 0x000000ff4c4c7207 */ /* 0x000fc60004000000 */
[----:B------:R-:W-:Y:S01]  /*56a0*/  IMAD.X R143, R189, 0x1, R154, P2 ;  /* 0x00000001bd8f7824 */ /* 0x000fe200010e069a */
[----:B------:R-:W-:Y:S01]  /*56b0*/  ISETP.NE.U32.AND P1, PT, R76, RZ, PT ;  /* 0x000000ff4c00720c */ /* 0x000fe20003f25070 */
[C---:B------:R-:W-:Y:S01]  /*56c0*/  HMMA.1688.F32.TF32 R108, R68.reuse, R84, R108 ;  /* 0x00000054446c723c */ /* 0x040fe2000008106c */
[----:B-----5:R-:W-:Y:S02]  /*56d0*/  SEL R72, RZ, 0x4, !P6 ;  /* 0x00000004ff487807 */ /* 0x020fe40007000000 */
[----:B------:R1:W-:Y:S01]  /*56e0*/  LDGSTS.E [R75+0x800], [R142.64], P3 ;  /* 0x008000008e4b7fae */ /* 0x0003e20009921844 */
[----:B------:R-:W-:Y:S02]  /*56f0*/  LEA R76, P3, R212, R192, 0x2 ;  /* 0x000000c0d44c7211 */ /* 0x000fe400078610ff */
[----:B------:R-:W-:Y:S01]  /*5700*/  SEL R72, R72, RZ, !P0 ;  /* 0x000000ff48487207 */ /* 0x000fe20004000000 */
[----:B------:R1:W-:Y:S01]  /*5710*/  LDGSTS.E [R75+0x1000], [R140.64], P5 ;  /* 0x010000008c4b7fae */ /* 0x0003e2000a921844 */
[----:B------:R-:W-:Y:S01]  /*5720*/  ISETP.GT.AND P6, PT, R197, 0x1c, PT ;  /* 0x0000001cc500780c */ /* 0x000fe20003fc4270 */
[----:B------:R-:W-:Y:S01]  /*5730*/  IMAD.X R77, R189, 0x1, R26, P3 ;  /* 0x00000001bd4d7824 */ /* 0x000fe200018e061a */
[----:B------:R-:W-:Y:S01]  /*5740*/  ISETP.NE.U32.AND P3, PT, R72, RZ, PT ;  /* 0x000000ff4800720c */ /* 0x000fe20003f65070 */
[----:B------:R-:W-:Y:S01]  /*5750*/  HMMA.1688.F32.TF32 R104, R68, R88, R104 ;  /* 0x000000584468723c */ /* 0x000fe20000081068 */
[----:B------:R-:W-:-:S02]  /*5760*/  SEL R72, RZ, 0x4, !P6 ;  /* 0x00000004ff487807 */ /* 0x000fc40007000000 */
[----:B------:R-:W-:Y:S01]  /*5770*/  ISETP.GT.AND P5, PT, R197, 0x1, PT ;  /* 0x00000001c500780c */ /* 0x000fe20003fa4270 */
[----:B------:R5:W-:Y:S01]  /*5780*/  LDGSTS.E [R75+0x1800], [R76.64], P4 ;  /* 0x018000004c4b7fae */ /* 0x000be2000a121844 */
[----:B------:R-:W-:Y:S02]  /*5790*/  SEL R72, R72, RZ, !P0 ;  /* 0x000000ff48487207 */ /* 0x000fe40004000000 */
[----:B------:R-:W-:Y:S01]  /*57a0*/  ISETP.NE.U32.AND P2, PT, R74, RZ, PT ;  /* 0x000000ff4a00720c */ /* 0x000fe20003f45070 */
[----:B------:R-:W-:Y:S01]  /*57b0*/  HMMA.1688.F32.TF32 R44, R68, R92, R44 ;  /* 0x0000005c442c723c */ /* 0x000fe2000008102c */
[----:B------:R-:W-:Y:S02]  /*57c0*/  LEA R78, P6, R245, R192, 0x2 ;  /* 0x000000c0f54e7211 */ /* 0x000fe400078c10ff */
[----:B------:R-:W-:Y:S02]  /*57d0*/  ISETP.NE.U32.AND P4, PT, R72, RZ, PT ;  /* 0x000000ff4800720c */ /* 0x000fe40003f85070 */
[----:B------:R-:W-:Y:S01]  /*57e0*/  SEL R72, RZ, 0x4, !P5 ;  /* 0x00000004ff487807 */ /* 0x000fe20006800000 */
[----:B------:R-:W-:Y:S01]  /*57f0*/  IMAD.X R79, R189, 0x1, R22, P6 ;  /* 0x00000001bd4f7824 */ /* 0x000fe200030e0616 */
[----:B------:R-:W-:Y:S01]  /*5800*/  ISETP.GT.AND P5, PT, R197, 0x5, PT ;  /* 0x00000005c500780c */ /* 0x000fe20003fa4270 */
[----:B------:R-:W-:Y:S01]  /*5810*/  HMMA.1688.F32.TF32 R48, R64, R80, R48 ;  /* 0x000000504030723c */ /* 0x000fe20000081030 */
[----:B------:R-:W-:-:S02]  /*5820*/  SEL R73, R72, RZ, !P0 ;  /* 0x000000ff48497207 */ /* 0x000fc40004000000 */
[-C--:B------:R-:W-:Y:S01]  /*5830*/  LEA R72, P6, R237, R192.reuse, 0x2 ;  /* 0x000000c0ed487211 */ /* 0x080fe200078c10ff */
[----:B------:R1:W-:Y:S01]  /*5840*/  LDGSTS.E [R75+0x2000], [R78.64], P2 ;  /* 0x020000004e4b7fae */ /* 0x0003e20009121844 */
[----:B------:R-:W-:Y:S02]  /*5850*/  SEL R74, RZ, 0x4, !P5 ;  /* 0x00000004ff4a7807 */ /* 0x000fe40006800000 */
[----:B------:R-:W-:Y:S01]  /*5860*/  ISETP.NE.U32.AND P5, PT, R73, RZ, PT ;  /* 0x000000ff4900720c */ /* 0x000fe20003fa5070 */
[----:B------:R-:W-:Y:S01]  /*5870*/  IMAD.X R73, R189, 0x1, R18, P6 ;  /* 0x00000001bd497824 */ /* 0x000fe200030e0612 */
[----:B------:R-:W-:Y:S01]  /*5880*/  ISETP.GT.AND P6, PT, R197, 0x9, PT ;  /* 0x00000009c500780c */ /* 0x000fe20003fc4270 */
[C---:B------:R-:W-:Y:S01]  /*5890*/  HMMA.1688.F32.TF32 R52, R64.reuse, R84, R52 ;  /* 0x000000544034723c */ /* 0x040fe20000081034 */
[-C--:B-----5:R-:W-:Y:S02]  /*58a0*/  LEA R76, P2, R229, R192.reuse, 0x2 ;  /* 0x000000c0e54c7211 */ /* 0x0a0fe400078410ff */
[----:B------:R-:W-:Y:S01]  /*58b0*/  SEL R68, RZ, 0x4, !P6 ;  /* 0x00000004ff447807 */ /* 0x000fe20007000000 */
[----:B------:R5:W-:Y:S01]  /*58c0*/  LDGSTS.E [R75+0x2800], [R72.64], P1 ;  /* 0x02800000484b7fae */ /* 0x000be20008921844 */
[----:B------:R-:W-:Y:S01]  /*58d0*/  LEA R70, P6, R221, R192, 0x2 ;  /* 0x000000c0dd467211 */ /* 0x000fe200078c10ff */
[----:B------:R-:W-:Y:S01]  /*58e0*/  IMAD.X R77, R189, 0x1, R14, P2 ;  /* 0x00000001bd4d7824 */ /* 0x000fe200010e060e */
[----:B------:R-:W-:Y:S01]  /*58f0*/  ISETP.GT.AND P1, PT, R197, 0xd, PT ;  /* 0x0000000dc500780c */ /* 0x000fe20003f24270 */
[----:B------:R-:W-:Y:S01]  /*5900*/  HMMA.1688.F32.TF32 R56, R64, R88, R56 ;  /* 0x000000584038723c */ /* 0x000fe20000081038 */
[----:B------:R-:W-:Y:S01]  /*5910*/  SEL R68, R68, RZ, !P0 ;  /* 0x000000ff44447207 */ /* 0x000fe20004000000 */
[----:B------:R-:W-:Y:S01]  /*5920*/  IMAD.X R71, R189, 0x1, R10, P6 ;  /* 0x00000001bd477824 */ /* 0x000fe200030e060a */
[----:B------:R-:W-:Y:S01]  /*5930*/  ISETP.GT.AND P6, PT, R197, 0x11, PT ;  /* 0x00000011c500780c */ /* 0x000fe20003fc4270 */
[----:B------:R2:W-:Y:S01]  /*5940*/  LDGSTS.E [R75+0x3000], [R76.64], P3 ;  /* 0x030000004c4b7fae */ /* 0x0005e20009921844 */
[----:B------:R-:W-:-:S02]  /*5950*/  SEL R74, R74, RZ, !P0 ;  /* 0x000000ff4a4a7207 */ /* 0x000fc40004000000 */
[----:B------:R-:W-:Y:S01]  /*5960*/  SEL R69, RZ, 0x4, !P1 ;  /* 0x00000004ff457807 */ /* 0x000fe20004800000 */
[----:B-----5:R-:W-:Y:S01]  /*5970*/  IMAD R73, R194, 0x4000, R207 ;  /* 0x00004000c2497824 */ /* 0x020fe200078e02cf */
[----:B------:R-:W-:Y:S01]  /*5980*/  ISETP.NE.U32.AND P3, PT, R68, RZ, PT ;  /* 0x000000ff4400720c */ /* 0x000fe20003f65070 */
[----:B------:R5:W-:Y:S01]  /*5990*/  LDGSTS.E [R75+0x3800], [R70.64], P4 ;  /* 0x03800000464b7fae */ /* 0x000be2000a121844 */
[-C--:B------:R-:W-:Y:S01]  /*59a0*/  IADD3 R68, P1, R228, R192.reuse, RZ ;  /* 0x000000c0e4447210 */ /* 0x080fe20007f3e0ff */
[----:B------:R-:W-:Y:S01]  /*59b0*/  HMMA.1688.F32.TF32 R60, R64, R92, R60 ;  /* 0x0000005c403c723c */ /* 0x000fe2000008103c */
[----:B------:R-:W-:Y:S02]  /*59c0*/  SEL R72, RZ, 0x4, !P6 ;  /* 0x00000004ff487807 */ /* 0x000fe40007000000 */
[----:B-1----:R-:W-:Y:S02]  /*59d0*/  LEA R78, P6, R226, R192, 0x2 ;  /* 0x000000c0e24e7211 */ /* 0x002fe400078c10ff */
[----:B------:R-:W-:-:S02]  /*59e0*/  ISETP.NE.U32.AND P2, PT, R74, RZ, PT ;  /* 0x000000ff4a00720c */ /* 0x000fc40003f45070 */
[----:B------:R-:W-:Y:S01]  /*59f0*/  SEL R74, R69, RZ, !P0 ;  /* 0x000000ff454a7207 */ /* 0x000fe20004000000 */
[----:B------:R-:W-:Y:S01]  /*5a00*/  IMAD.X R69, R189, 0x1, R157, P1 ;  /* 0x00000001bd457824 */ /* 0x000fe200008e069d */
[----:B------:R-:W-:Y:S01]  /*5a10*/  ISETP.GT.AND P4, PT, R197, 0x15, PT ;  /* 0x00000015c500780c */ /* 0x000fe20003f84270 */
[----:B------:R-:W-:Y:S01]  /*5a20*/  IMAD.X R79, R189, 0x1, R153, P6 ;  /* 0x00000001bd4f7824 */ /* 0x000fe200030e0699 */
[----:B------:R-:W-:Y:S01]  /*5a30*/  ISETP.GT.AND P6, PT, R197, 0x19, PT ;  /* 0x00000019c500780c */ /* 0x000fe20003fc4270 */
[C---:B--2---:R-:W-:Y:S01]  /*5a40*/  HMMA.1688.F32.TF32 R96, R40.reuse, R82, R96 ;  /* 0x000000522860723c */ /* 0x044fe20000081060 */
[----:B------:R-:W-:Y:S01]  /*5a50*/  ISETP.NE.U32.AND P1, PT, R74, RZ, PT ;  /* 0x000000ff4a00720c */ /* 0x000fe20003f25070 */
[----:B------:R1:W-:Y:S01]  /*5a60*/  LDGSTS.E [R73+0x200], [R68.64], P5 ;  /* 0x0020000044497fae */ /* 0x0003e2000a921844 */
[----:B------:R-:W-:Y:S02]  /*5a70*/  LEA R76, P5, R218, R192, 0x2 ;  /* 0x000000c0da4c7211 */ /* 0x000fe400078a10ff */
[----:B------:R-:W-:Y:S01]  /*5a80*/  SEL R74, RZ, 0x4, !P4 ;  /* 0x00000004ff4a7807 */ /* 0x000fe20006000000 */
[----:B------:R2:W-:Y:S01]  /*5a90*/  LDGSTS.E [R73+0xa00], [R78.64], P2 ;  /* 0x00a000004e497fae */ /* 0x0005e20009121844 */
[----:B------:R-:W-:Y:S01]  /*5aa0*/  SEL R72, R72, RZ, !P0 ;  /* 0x000000ff48487207 */ /* 0x000fe20004000000 */
[----:B------:R-:W-:Y:S01]  /*5ab0*/  IMAD.X R77, R189, 0x1, R149, P5 ;  /* 0x00000001bd4d7824 */ /* 0x000fe200028e0695 */
[----:B------:R-:W-:Y:S01]  /*5ac0*/  SEL R74, R74, RZ, !P0 ;  /* 0x000000ff4a4a7207 */ /* 0x000fe20004000000 */
[----:B------:R-:W-:Y:S01]  /*5ad0*/  HMMA.1688.F32.TF32 R100, R40, R86, R100 ;  /* 0x000000562864723c */ /* 0x000fe20000081064 */
[----:B------:R-:W-:-:S02]  /*5ae0*/  ISETP.GT.AND P2, PT, R197, 0x1d, PT ;  /* 0x0000001dc500780c */ /* 0x000fc40003f44270 */
[----:B------:R-:W-:Y:S01]  /*5af0*/  ISETP.NE.U32.AND P4, PT, R72, RZ, PT ;  /* 0x000000ff4800720c */ /* 0x000fe20003f85070 */
[----:B------:R2:W-:Y:S01]  /*5b00*/  LDGSTS.E [R73+0x1200], [R76.64], P3 ;  /* 0x012000004c497fae */ /* 0x0005e20009921844 */
[----:B-1----:R-:W-:Y:S02]  /*5b10*/  SEL R69, RZ, 0x4, !P6 ;  /* 0x00000004ff457807 */ /* 0x002fe40007000000 */
[----:B------:R-:W-:Y:S01]  /*5b20*/  LEA R68, P6, R251, R192, 0x2 ;  /* 0x000000c0fb447211 */ /* 0x000fe200078c10ff */
[----:B------:R-:W-:Y:S01]  /*5b30*/  HMMA.1688.F32.TF32 R112, R40, R90, R112 ;  /* 0x0000005a2870723c */ /* 0x000fe20000081070 */
[----:B-----5:R-:W-:Y:S02]  /*5b40*/  SEL R70, R69, RZ, !P0 ;  /* 0x000000ff45467207 */ /* 0x020fe40004000000 */
[----:B------:R-:W-:Y:S01]  /*5b50*/  ISETP.NE.U32.AND P5, PT, R74, RZ, PT ;  /* 0x000000ff4a00720c */ /* 0x000fe20003fa5070 */
[----:B------:R-:W-:Y:S01]  /*5b60*/  IMAD.X R69, R189, 0x1, R25, P6 ;  /* 0x00000001bd457824 */ /* 0x000fe200030e0619 */
[----:B------:R-:W-:-:S02]  /*5b70*/  ISETP.NE.U32.AND P3, PT, R70, RZ, PT ;  /* 0x000000ff4600720c */ /* 0x000fc40003f65070 */
[----:B------:R-:W-:Y:S01]  /*5b80*/  SEL R70, RZ, 0x4, !P2 ;  /* 0x00000004ff467807 */ /* 0x000fe20005000000 */
[----:B------:R-:W-:Y:S01]  /*5b90*/  HMMA.1688.F32.TF32 R116, R40, R94, R116 ;  /* 0x0000005e2874723c */ /* 0x000fe20000081074 */
[----:B------:R1:W-:Y:S01]  /*5ba0*/  LDGSTS.E [R73+0x1a00], [R68.64], P1 ;  /* 0x01a0000044497fae */ /* 0x0003e20008921844 */
[-C--:B------:R-:W-:Y:S02]  /*5bb0*/  LEA R74, P1, R243, R192.reuse, 0x2 ;  /* 0x000000c0f34a7211 */ /* 0x080fe400078210ff */
[----:B------:R-:W-:Y:S02]  /*5bc0*/  SEL R71, R70, RZ, !P0 ;  /* 0x000000ff46477207 */ /* 0x000fe40004000000 */
[----:B------:R-:W-:Y:S01]  /*5bd0*/  ISETP.GT.AND P6, PT, R197, 0x2, PT ;  /* 0x00000002c500780c */ /* 0x000fe20003fc4270 */
[----:B------:R-:W-:Y:S01]  /*5be0*/  IMAD.X R75, R189, 0x1, R21, P1 ;  /* 0x00000001bd4b7824 */ /* 0x000fe200008e0615 */
[----:B------:R-:W-:Y:S01]  /*5bf0*/  LEA R70, P2, R235, R192, 0x2 ;  /* 0x000000c0eb467211 */ /* 0x000fe200078410ff */
[----:B---3--:R-:W-:Y:S01]  /*5c00*/  HMMA.1688.F32.TF32 R120, R36, R82, R120 ;  /* 0x000000522478723c */ /* 0x008fe20000081078 */
[----:B------:R-:W-:-:S02]  /*5c10*/  SEL R72, RZ, 0x4, !P6 ;  /* 0x00000004ff487807 */ /* 0x000fc40007000000 */
[----:B------:R-:W-:Y:S01]  /*5c20*/  ISETP.NE.U32.AND P1, PT, R71, RZ, PT ;  /* 0x000000ff4700720c */ /* 0x000fe20003f25070 */
[----:B------:R-:W-:Y:S01]  /*5c30*/  IMAD.X R71, R189, 0x1, R17, P2 ;  /* 0x00000001bd477824 */ /* 0x000fe200010e0611 */
[C---:B------:R-:W-:Y:S01]  /*5c40*/  ISETP.GT.AND P6, PT, R197.reuse, 0x6, PT ;  /* 0x00000006c500780c */ /* 0x040fe20003fc4270 */
[----:B------:R2:W-:Y:S01]  /*5c50*/  LDGSTS.E [R73+0x2200], [R74.64], P4 ;  /* 0x022000004a497fae */ /* 0x0005e2000a121844 */
[----:B------:R-:W-:Y:S01]  /*5c60*/  ISETP.GT.AND P4, PT, R197, 0xa, PT ;  /* 0x0000000ac500780c */ /* 0x000fe20003f84270 */
[----:B------:R-:W-:Y:S01]  /*5c70*/  HMMA.1688.F32.TF32 R124, R36, R86, R124 ;  /* 0x00000056247c723c */ /* 0x000fe2000008107c */
[----:B------:R-:W-:Y:S01]  /*5c80*/  SEL R65, RZ, 0x4, !P6 ;  /* 0x00000004ff417807 */ /* 0x000fe20007000000 */
[----:B------:R3:W-:Y:S01]  /*5c90*/  LDGSTS.E [R73+0x2a00], [R70.64], P5 ;  /* 0x02a0000046497fae */ /* 0x0007e2000a921844 */
[----:B------:R-:W-:Y:S02]  /*5ca0*/  LEA R66, P5, R227, R192, 0x2 ;  /* 0x000000c0e3427211 */ /* 0x000fe400078a10ff */
[----:B-1----:R-:W-:-:S02]  /*5cb0*/  SEL R68, RZ, 0x4, !P4 ;  /* 0x00000004ff447807 */ /* 0x002fc40006000000 */
[----:B------:R-:W-:Y:S01]  /*5cc0*/  ISETP.GT.AND P6, PT, R197, 0xe, PT ;  /* 0x0000000ec500780c */ /* 0x000fe20003fc4270 */
[----:B------:R-:W-:Y:S01]  /*5cd0*/  IMAD.X R67, R189, 0x1, R13, P5 ;  /* 0x00000001bd437824 */ /* 0x000fe200028e060d */
[----:B------:R-:W-:Y:S01]  /*5ce0*/  LEA R64, P4, R219, R192, 0x2 ;  /* 0x000000c0db407211 */ /* 0x000fe200078810ff */
[C---:B------:R-:W-:Y:S01]  /*5cf0*/  HMMA.1688.F32.TF32 R128, R36.reuse, R90, R128 ;  /* 0x0000005a2480723c */ /* 0x040fe20000081080 */
[----:B------:R-:W-:Y:S02]  /*5d00*/  SEL R65, R65, RZ, !P0 ;  /* 0x000000ff41417207 */ /* 0x000fe40004000000 */
[----:B------:R-:W-:Y:S01]  /*5d10*/  SEL R68, R68, RZ, !P0 ;  /* 0x000000ff44447207 */ /* 0x000fe20004000000 */
[----:B------:R1:W-:Y:S01]  /*5d20*/  LDGSTS.E [R73+0x3200], [R66.64], P3 ;  /* 0x0320000042497fae */ /* 0x0003e20009921844 */
[----:B------:R-:W-:Y:S01]  /*5d30*/  SEL R69, RZ, 0x4, !P6 ;  /* 0x00000004ff457807 */ /* 0x000fe20007000000 */
[----:B---3--:R-:W-:Y:S01]  /*5d40*/  IMAD R71, R194, 0x4000, R205 ;  /* 0x00004000c2477824 */ /* 0x008fe200078e02cd */
[----:B------:R-:W-:Y:S01]  /*5d50*/  ISETP.NE.U32.AND P5, PT, R65, RZ, PT ;  /* 0x000000ff4100720c */ /* 0x000fe20003fa5070 */
[----:B------:R-:W-:Y:S01]  /*5d60*/  IMAD.X R65, R189, 0x1, R9, P4 ;  /* 0x00000001bd417824 */ /* 0x000fe200020e0609 */
[----:B------:R-:W-:Y:S01]  /*5d70*/  ISETP.NE.U32.AND P4, PT, R68, RZ, PT ;  /* 0x000000ff4400720c */ /* 0x000fe20003f85070 */
[----:B------:R-:W-:Y:S01]  /*5d80*/  HMMA.1688.F32.TF32 R132, R36, R94, R132 ;  /* 0x0000005e2484723c */ /* 0x000fe20000081084 */
[----:B------:R-:W-:-:S02]  /*5d90*/  SEL R69, R69, RZ, !P0 ;  /* 0x000000ff45457207 */ /* 0x000fc40004000000 */
[----:B------:R-:W-:Y:S01]  /*5da0*/  LEA R68, P6, R232, R192, 0x2 ;  /* 0x000000c0e8447211 */ /* 0x000fe200078c10ff */
[----:B------:R3:W-:Y:S01]  /*5db0*/  LDGSTS.E [R73+0x3a00], [R64.64], P1 ;  /* 0x03a0000040497fae */ /* 0x0007e20008921844 */
[----:B------:R-:W-:Y:S02]  /*5dc0*/  ISETP.NE.U32.AND P3, PT, R69, RZ, PT ;  /* 0x000000ff4500720c */ /* 0x000fe40003f65070 */
[----:B------:R-:W-:Y:S01]  /*5dd0*/  SEL R72, R72, RZ, !P0 ;  /* 0x000000ff48487207 */ /* 0x000fe20004000000 */
[----:B------:R-:W-:Y:S01]  /*5de0*/  IMAD.X R69, R189, 0x1, R156, P6 ;  /* 0x00000001bd457824 */ /* 0x000fe200030e069c */
[----:B------:R-:W-:Y:S01]  /*5df0*/  ISETP.GT.AND P6, PT, R197, 0x16, PT ;  /* 0x00000016c500780c */ /* 0x000fe20003fc4270 */
[----:B------:R-:W-:Y:S01]  /*5e00*/  HMMA.1688.F32.TF32 R136, R28, R82, R136 ;  /* 0x000000521c88723c */ /* 0x000fe20000081088 */
[----:B------:R-:W-:Y:S02]  /*5e10*/  ISETP.NE.U32.AND P2, PT, R72, RZ, PT ;  /* 0x000000ff4800720c */ /* 0x000fe40003f45070 */
[----:B------:R-:W-:-:S02]  /*5e20*/  SEL R41, RZ, 0x4, !P6 ;  /* 0x00000004ff297807 */ /* 0x000fc40007000000 */
[----:B------:R-:W-:Y:S02]  /*5e30*/  ISETP.GT.AND P1, PT, R197, 0x12, PT ;  /* 0x00000012c500780c */ /* 0x000fe40003f24270 */
[-C--:B---3--:R-:W-:Y:S01]  /*5e40*/  LEA R64, P6, R216, R192.reuse, 0x2 ;  /* 0x000000c0d8407211 */ /* 0x088fe200078c10ff */
[C---:B------:R-:W-:Y:S01]  /*5e50*/  HMMA.1688.F32.TF32 R108, R28.reuse, R86, R108 ;  /* 0x000000561c6c723c */ /* 0x040fe2000008106c */
[----:B------:R-:W-:Y:S02]  /*5e60*/  SEL R40, RZ, 0x4, !P1 ;  /* 0x00000004ff287807 */ /* 0x000fe40004800000 */
[----:B-1----:R-:W-:Y:S01]  /*5e70*/  LEA R66, P1, R224, R192, 0x2 ;  /* 0x000000c0e0427211 */ /* 0x002fe200078210ff */
[----:B------:R-:W-:Y:S01]  /*5e80*/  IMAD.X R65, R189, 0x1, R148, P6 ;  /* 0x00000001bd417824 */ /* 0x000fe200030e0694 */
[----:B------:R-:W-:Y:S01]  /*5e90*/  ISETP.GT.AND P6, PT, R197, 0x1a, PT ;  /* 0x0000001ac500780c */ /* 0x000fe20003fc4270 */
[----:B------:R1:W-:Y:S01]  /*5ea0*/  LDGSTS.E [R71+0x400], [R68.64], P2 ;  /* 0x0040000044477fae */ /* 0x0003e20009121844 */
[----:B------:R-:W-:Y:S01]  /*5eb0*/  SEL R40, R40, RZ, !P0 ;  /* 0x000000ff28287207 */ /* 0x000fe20004000000 */
[----:B------:R-:W-:Y:S01]  /*5ec0*/  IMAD.X R67, R189, 0x1, R152, P1 ;  /* 0x00000001bd437824 */ /* 0x000fe200008e0698 */
[----:B------:R-:W-:Y:S01]  /*5ed0*/  SEL R43, RZ, 0x4, !P6 ;  /* 0x00000004ff2b7807 */ /* 0x000fe20007000000 */
[----:B------:R-:W-:Y:S01]  /*5ee0*/  HMMA.1688.F32.TF32 R104, R28, R90, R104 ;  /* 0x0000005a1c68723c */ /* 0x000fe20000081068 */
[----:B------:R-:W-:-:S02]  /*5ef0*/  ISETP.GT.AND P6, PT, R197, 0x1e, PT ;  /* 0x0000001ec500780c */ /* 0x000fc40003fc4270 */
[----:B------:R-:W-:Y:S01]  /*5f00*/  SEL R41, R41, RZ, !P0 ;  /* 0x000000ff29297207 */ /* 0x000fe20004000000 */
[----:B------:R2:W-:Y:S01]  /*5f10*/  LDGSTS.E [R71+0xc00], [R66.64], P5 ;  /* 0x00c0000042477fae */ /* 0x0005e2000a921844 */
[----:B------:R-:W-:Y:S02]  /*5f20*/  ISETP.NE.U32.AND P1, PT, R40, RZ, PT ;  /* 0x000000ff2800720c */ /* 0x000fe40003f25070 */
[----:B------:R-:W-:Y:S01]  /*5f30*/  ISETP.NE.U32.AND P2, PT, R41, RZ, PT ;  /* 0x000000ff2900720c */ /* 0x000fe20003f45070 */
[----:B------:R3:W-:Y:S01]  /*5f40*/  LDGSTS.E [R71+0x1400], [R64.64], P4 ;  /* 0x0140000040477fae */ /* 0x0007e2000a121844 */
[----:B-1----:R-:W-:Y:S01]  /*5f50*/  SEL R68, RZ, 0x4, !P6 ;  /* 0x00000004ff447807 */ /* 0x002fe20007000000 */
[----:B------:R-:W-:Y:S01]  /*5f60*/  HMMA.1688.F32.TF32 R44, R28, R94, R44 ;  /* 0x0000005e1c2c723c */ /* 0x000fe2000008102c */
[----:B------:R-:W-:Y:S02]  /*5f70*/  ISETP.GT.AND P6, PT, R197, 0x3, PT ;  /* 0x00000003c500780c */ /* 0x000fe40003fc4270 */
[----:B------:R-:W-:-:S02]  /*5f80*/  LEA R40, P5, R249, R192, 0x2 ;  /* 0x000000c0f9287211 */ /* 0x000fc400078a10ff */
[-C--:B------:R-:W-:Y:S02]  /*5f90*/  LEA R42, P4, R241, R192.reuse, 0x2 ;  /* 0x000000c0f12a7211 */ /* 0x080fe400078810ff */
[----:B------:R-:W-:Y:S01]  /*5fa0*/  SEL R43, R43, RZ, !P0 ;  /* 0x000000ff2b2b7207 */ /* 0x000fe20004000000 */
[----:B------:R-:W-:Y:S01]  /*5fb0*/  IMAD.X R41, R189, 0x1, R24, P5 ;  /* 0x00000001bd297824 */ /* 0x000fe200028e0618 */
[----:B------:R-:W-:Y:S01]  /*5fc0*/  SEL R68, R68, RZ, !P0 ;  /* 0x000000ff44447207 */ /* 0x000fe20004000000 */
[C---:B----4-:R-:W-:Y:S01]  /*5fd0*/  HMMA.1688.F32.TF32 R48, R32.reuse, R82, R48 ;  /* 0x000000522030723c */ /* 0x050fe20000081030 */
[----:B---3--:R-:W-:Y:S02]  /*5fe0*/  SEL R65, RZ, 0x4, !P6 ;  /* 0x00000004ff417807 */ /* 0x008fe40007000000 */
[----:B------:R-:W-:Y:S01]  /*5ff0*/  LEA R64, P6, R233, R192, 0x2 ;  /* 0x000000c0e9407211 */ /* 0x000fe200078c10ff */
[----:B------:R1:W-:Y:S01]  /*6000*/  LDGSTS.E [R71+0x1c00], [R40.64], P3 ;  /* 0x01c0000028477fae */ /* 0x0003e20009921844 */
[----:B------:R-:W-:Y:S01]  /*6010*/  ISETP.NE.U32.AND P5, PT, R43, RZ, PT ;  /* 0x000000ff2b00720c */ /* 0x000fe20003fa5070 */
[----:B------:R-:W-:Y:S01]  /*6020*/  IMAD.X R43, R189, 0x1, R20, P4 ;  /* 0x00000001bd2b7824 */ /* 0x000fe200020e0614 */
[----:B------:R-:W-:Y:S01]  /*6030*/  SEL R36, R65, RZ, !P0 ;  /* 0x000000ff41247207 */ /* 0x000fe20004000000 */
[----:B------:R-:W-:Y:S01]  /*6040*/  IMAD.X R65, R189, 0x1, R16, P6 ;  /* 0x00000001bd417824 */ /* 0x000fe200030e0610 */
[----:B------:R-:W-:Y:S01]  /*6050*/  ISETP.NE.U32.AND P4, PT, R68, RZ, PT ;  /* 0x000000ff4400720c */ /* 0x000fe20003f85070 */
[----:B------:R-:W-:Y:S01]  /*6060*/  HMMA.1688.F32.TF32 R52, R32, R86, R52 ;  /* 0x000000562034723c */ /* 0x000fe20000081034 */
[----:B------:R3:W-:Y:S01]  /*6070*/  LDGSTS.E [R71+0x2400], [R42.64], P1 ;  /* 0x024000002a477fae */ /* 0x0007e20008921844 */
[----:B------:R-:W-:-:S02]  /*6080*/  ISETP.GT.AND P1, PT, R197, 0xb, PT ;  /* 0x0000000bc500780c */ /* 0x000fc40003f24270 */
[----:B------:R-:W-:Y:S01]  /*6090*/  ISETP.NE.U32.AND P3, PT, R36, RZ, PT ;  /* 0x000000ff2400720c */ /* 0x000fe20003f65070 */
[----:B------:R4:W-:Y:S01]  /*60a0*/  LDGSTS.E [R71+0x2c00], [R64.64], P2 ;  /* 0x02c0000040477fae */ /* 0x0009e20009121844 */
[----:B------:R-:W-:Y:S02]  /*60b0*/  ISETP.GT.AND P2, PT, R197, 0x7, PT ;  /* 0x00000007c500780c */ /* 0x000fe40003f44270 */
[----:B------:R-:W-:Y:S01]  /*60c0*/  SEL R39, RZ, 0x4, !P1 ;  /* 0x00000004ff277807 */ /* 0x000fe20004800000 */
[----:B------:R-:W-:Y:S01]  /*60d0*/  HMMA.1688.F32.TF32 R56, R32, R90, R56 ;  /* 0x0000005a2038723c */ /* 0x000fe20000081038 */
[----:B------:R-:W-:Y:S02]  /*60e0*/  SEL R37, RZ, 0x4, !P2 ;  /* 0x00000004ff257807 */ /* 0x000fe40005000000 */
[-C--:B------:R-:W-:Y:S01]  /*60f0*/  LEA R38, P2, R225, R192.reuse, 0x2 ;  /* 0x000000c0e1267211 */ /* 0x080fe200078410ff */
[----:B---3--:R-:W-:Y:S01]  /*6100*/  IMAD R43, R194, 0x4000, R203 ;  /* 0x00004000c22b7824 */ /* 0x008fe200078e02cb */
[----:B------:R-:W-:-:S02]  /*6110*/  LEA R36, P1, R217, R192, 0x2 ;  /* 0x000000c0d9247211 */ /* 0x000fc400078210ff */
[----:B------:R-:W-:Y:S01]  /*6120*/  SEL R37, R37, RZ, !P0 ;  /* 0x000000ff25257207 */ /* 0x000fe20004000000 */
[----:B------:R-:W-:Y:S01]  /*6130*/  HMMA.1688.F32.TF32 R60, R32, R94, R60 ;  /* 0x0000005e203c723c */ /* 0x000fe2000008103c */
[----:B-1----:R-:W-:Y:S01]  /*6140*/  SEL R40, R39, RZ, !P0 ;  /* 0x000000ff27287207 */ /* 0x002fe20004000000 */
[----:B------:R-:W-:Y:S01]  /*6150*/  IMAD.X R39, R189, 0x1, R12, P2 ;  /* 0x00000001bd277824 */ /* 0x000fe200010e060c */
[----:B------:R-:W-:Y:S01]  /*6160*/  ISETP.GT.AND P6, PT, R197, 0xf, PT ;  /* 0x0000000fc500780c */ /* 0x000fe20003fc4270 */
[----:B----4-:R-:W-:Y:S01]  /*6170*/  IMAD R65, R194, 0x2000, R201 ;  /* 0x00002000c2417824 */ /* 0x010fe200078e02c9 */
[----:B------:R-:W-:Y:S01]  /*6180*/  ISETP.NE.U32.AND P2, PT, R37, RZ, PT ;  /* 0x000000ff2500720c */ /* 0x000fe20003f45070 */
[----:B------:R-:W-:Y:S01]  /*6190*/  IMAD.X R37, R189, 0x1, R8, P1 ;  /* 0x00000001bd257824 */ /* 0x000fe200008e0608 */
[----:B------:R-:W-:Y:S01]  /*61a0*/  ISETP.NE.U32.AND P1, PT, R40, RZ, PT ;  /* 0x000000ff2800720c */ /* 0x000fe20003f25070 */
[----:B------:R1:W-:Y:S01]  /*61b0*/  LDGSTS.E [R71+0x3400], [R38.64], P5 ;  /* 0x0340000026477fae */ /* 0x0003e2000a921844 */
[----:B------:R-:W-:-:S02]  /*61c0*/  SEL R40, RZ, 0x4, !P6 ;  /* 0x00000004ff287807 */ /* 0x000fc40007000000 */
[----:B------:R-:W-:Y:S01]  /*61d0*/  ISETP.GT.AND P5, PT, R197, 0x13, PT ;  /* 0x00000013c500780c */ /* 0x000fe20003fa4270 */
[----:B------:R3:W-:Y:S01]  /*61e0*/  LDGSTS.E [R71+0x3c00], [R36.64], P4 ;  /* 0x03c0000024477fae */ /* 0x0007e2000a121844 */
[----:B------:R-:W-:Y:S02]  /*61f0*/  SEL R41, R40, RZ, !P0 ;  /* 0x000000ff28297207 */ /* 0x000fe40004000000 */
[-C--:B------:R-:W-:Y:S02]  /*6200*/  LEA R40, P6, R230, R192.reuse, 0x2 ;  /* 0x000000c0e6287211 */ /* 0x080fe400078c10ff */
[----:B------:R-:W-:Y:S02]  /*6210*/  ISETP.NE.U32.AND P4, PT, R41, RZ, PT ;  /* 0x000000ff2900720c */ /* 0x000fe40003f85070 */
[----:B------:R-:W-:Y:S01]  /*6220*/  SEL R29, RZ, 0x4, !P5 ;  /* 0x00000004ff1d7807 */ /* 0x000fe20006800000 */
[----:B------:R-:W-:Y:S01]  /*6230*/  IMAD.X R41, R189, 0x1, R155, P6 ;  /* 0x00000001bd297824 */ /* 0x000fe200030e069b */
[----:B------:R-:W-:-:S02]  /*6240*/  LEA R28, P6, R222, R192, 0x2 ;  /* 0x000000c0de1c7211 */ /* 0x000fc400078c10ff */
[----:B------:R-:W-:Y:S02]  /*6250*/  SEL R30, R29, RZ, !P0 ;  /* 0x000000ff1d1e7207 */ /* 0x000fe40004000000 */
[----:B------:R-:W-:Y:S01]  /*6260*/  ISETP.GT.AND P5, PT, R197, 0x17, PT ;  /* 0x00000017c500780c */ /* 0x000fe20003fa4270 */
[----:B------:R-:W-:Y:S01]  /*6270*/  IMAD.X R29, R189, 0x1, R151, P6 ;  /* 0x00000001bd1d7824 */ /* 0x000fe200030e0697 */
[----:B------:R4:W-:Y:S01]  /*6280*/  LDGSTS.E [R43+0x600], [R40.64], P3 ;  /* 0x00600000282b7fae */ /* 0x0009e20009921844 */
[----:B------:R-:W-:Y:S02]  /*6290*/  ISETP.NE.U32.AND P3, PT, R30, RZ, PT ;  /* 0x000000ff1e00720c */ /* 0x000fe40003f65070 */
[----:B------:R-:W-:Y:S01]  /*62a0*/  SEL R31, RZ, 0x4, !P5 ;  /* 0x00000004ff1f7807 */ /* 0x000fe20006800000 */
[----:B------:R5:W-:Y:S01]  /*62b0*/  LDGSTS.E [R43+0xe00], [R28.64], P2 ;  /* 0x00e000001c2b7fae */ /* 0x000be20009121844 */
[----:B------:R-:W-:Y:S02]  /*62c0*/  LEA R30, P2, R214, R192, 0x2 ;  /* 0x000000c0d61e7211 */ /* 0x000fe400078410ff */
[----:B---3--:R-:W-:-:S02]  /*62d0*/  SEL R36, R31, RZ, !P0 ;  /* 0x000000ff1f247207 */ /* 0x008fc40004000000 */
[----:B------:R-:W-:Y:S01]  /*62e0*/  ISETP.GT.AND P6, PT, R197, 0x1f, PT ;  /* 0x0000001fc500780c */ /* 0x000fe20003fc4270 */
[----:B------:R-:W-:Y:S01]  /*62f0*/  IMAD.X R31, R189, 0x1, R27, P2 ;  /* 0x00000001bd1f7824 */ /* 0x000fe200010e061b */
[----:B------:R-:W-:Y:S02]  /*6300*/  ISETP.GT.AND P5, PT, R197, 0x1b, PT ;  /* 0x0000001bc500780c */ /* 0x000fe40003fa4270 */
[----:B------:R-:W-:Y:S02]  /*6310*/  SEL R37, RZ, 0x4, !P6 ;  /* 0x00000004ff257807 */ /* 0x000fe40007000000 */
[----:B------:R3:W-:Y:S01]  /*6320*/  LDGSTS.E [R43+0x1600], [R30.64], P1 ;  /* 0x016000001e2b7fae */ /* 0x0007e20008921844 */
[----:B-----5:R-:W-:Y:S02]  /*6330*/  LEA R28, P1, R247, R192, 0x2 ;  /* 0x000000c0f71c7211 */ /* 0x020fe400078210ff */
[----:B------:R-:W-:Y:S02]  /*6340*/  ISETP.NE.U32.AND P2, PT, R36, RZ, PT ;  /* 0x000000ff2400720c */ /* 0x000fe40003f45070 */
[----:B------:R-:W-:Y:S01]  /*6350*/  SEL R36, RZ, 0x4, !P5 ;  /* 0x00000004ff247807 */ /* 0x000fe20006800000 */
[----:B------:R-:W-:Y:S01]  /*6360*/  IMAD.X R29, R189, 0x1, R23, P1 ;  /* 0x00000001bd1d7824 */ /* 0x000fe200008e0617 */
[----:B------:R-:W-:-:S02]  /*6370*/  SEL R37, R37, RZ, !P0 ;  /* 0x000000ff25257207 */ /* 0x000fc40004000000 */
[----:B------:R-:W-:Y:S02]  /*6380*/  ISETP.GE.AND P6, PT, R210, R197, PT ;  /* 0x000000c5d200720c */ /* 0x000fe40003fc6270 */
[----:B------:R-:W-:Y:S01]  /*6390*/  SEL R36, R36, RZ, !P0 ;  /* 0x000000ff24247207 */ /* 0x000fe20004000000 */
[----:B------:R5:W-:Y:S01]  /*63a0*/  LDGSTS.E [R43+0x1e00], [R28.64], P4 ;  /* 0x01e000001c2b7fae */ /* 0x000be2000a121844 */
[----:B------:R-:W-:Y:S02]  /*63b0*/  ISETP.NE.U32.AND P1, PT, R37, RZ, PT ;  /* 0x000000ff2500720c */ /* 0x000fe40003f25070 */
[----:B------:R-:W-:Y:S02]  /*63c0*/  SEL R37, RZ, 0x4, P6 ;  /* 0x00000004ff257807 */ /* 0x000fe40003000000 */
[----:B------:R-:W-:Y:S02]  /*63d0*/  ISETP.NE.U32.AND P5, PT, R36, RZ, PT ;  /* 0x000000ff2400720c */ /* 0x000fe40003fa5070 */
[----:B------:R-:W-:-:S02]  /*63e0*/  LEA R36, P6, R239, R192, 0x2 ;  /* 0x000000c0ef247211 */ /* 0x000fc400078c10ff */
[----:B---3--:R-:W-:Y:S02]  /*63f0*/  SEL R31, R37, RZ, !P0 ;  /* 0x000000ff251f7207 */ /* 0x008fe40004000000 */
[-C--:B------:R-:W-:Y:S01]  /*6400*/  LEA R30, P0, R231, R192.reuse, 0x2 ;  /* 0x000000c0e71e7211 */ /* 0x080fe200078010ff */
[----:B------:R-:W-:Y:S01]  /*6410*/  IMAD.X R37, R189, 0x1, R19, P6 ;  /* 0x00000001bd257824 */ /* 0x000fe200030e0613 */
[----:B------:R-:W-:Y:S02]  /*6420*/  ISETP.NE.U32.AND P4, PT, R31, RZ, PT ;  /* 0x000000ff1f00720c */ /* 0x000fe40003f85070 */
[-C--:B------:R-:W-:Y:S01]  /*6430*/  LEA R32, P6, R223, R192.reuse, 0x2 ;  /* 0x000000c0df207211 */ /* 0x080fe200078c10ff */
[----:B------:R-:W-:Y:S01]  /*6440*/  IMAD.X R31, R189, 0x1, R15, P0 ;  /* 0x00000001bd1f7824 */ /* 0x000fe200000e060f */
[----:B------:R-:W-:Y:S01]  /*6450*/  LEA R34, P0, R215, R192, 0x2 ;  /* 0x000000c0d7227211 */ /* 0x000fe200078010ff */
[----:B------:R3:W-:Y:S01]  /*6460*/  LDGSTS.E [R43+0x2600], [R36.64], P3 ;  /* 0x02600000242b7fae */ /* 0x0007e20009921844 */
[----:B------:R-:W-:Y:S01]  /*6470*/  IADD3 R197, R197, -0x20, RZ ;  /* 0xffffffe0c5c57810 */ /* 0x000fe20007ffe0ff */
[----:B------:R-:W-:-:S02]  /*6480*/  IMAD.X R33, R189, 0x1, R11, P6 ;  /* 0x00000001bd217824 */ /* 0x000fc400030e060b */
[----:B------:R-:W-:Y:S01]  /*6490*/  IMAD.X R35, R189, 0x1, R7, P0 ;  /* 0x00000001bd237824 */ /* 0x000fe200000e0607 */
[C---:B-1----:R-:W-:Y:S01]  /*64a0*/  IADD3 R38, P0, R213.reuse, R186, RZ ;  /* 0x000000bad5267210 */ /* 0x042fe20007f1e0ff */
[----:B------:R1:W-:Y:S01]  /*64b0*/  LDGSTS.E [R43+0x2e00], [R30.64], P2 ;  /* 0x02e000001e2b7fae */ /* 0x0003e20009121844 */
[----:B-----5:R-:W-:-:S03]  /*64c0*/  IADD3 R28, P2, R213, R190, RZ ;  /* 0x000000bed51c7210 */ /* 0x020fc60007f5e0ff */
[----:B------:R5:W-:Y:S01]  /*64d0*/  LDGSTS.E [R43+0x3600], [R32.64], P5 ;  /* 0x03600000202b7fae */ /* 0x000be2000a921844 */
[--C-:B------:R-:W-:Y:S02]  /*64e0*/  IMAD.X R39, R183, 0x1, R3.reuse, P0 ;  /* 0x00000001b7277824 */ /* 0x100fe400000e0603 */
[--C-:B------:R-:W-:Y:S01]  /*64f0*/  IMAD.X R29, R187, 0x1, R3.reuse, P2 ;  /* 0x00000001bb1d7824 */ /* 0x100fe200010e0603 */
[----:B------:R2:W-:Y:S01]  /*6500*/  LDGSTS.E [R43+0x3e00], [R34.64], P1 ;  /* 0x03e00000222b7fae */ /* 0x0005e20008921844 */
[C---:B---3--:R-:W-:Y:S02]  /*6510*/  IADD3 R36, P1, R213.reuse, R182, RZ ;  /* 0x000000b6d5247210 */ /* 0x048fe40007f3e0ff */
[----:B-1----:R-:W-:Y:S01]  /*6520*/  IADD3 R30, P0, R213, R178, RZ ;  /* 0x000000b2d51e7210 */ /* 0x002fe20007f1e0ff */
[----:B------:R-:W0:Y:S02]  /*6530*/  LDGDEPBAR ;  /* 0x00000000000079af */ /* 0x000e240000000000 */
[--C-:B------:R-:W-:Y:S01]  /*6540*/  IMAD.X R37, R179, 0x1, R3.reuse, P1 ;  /* 0x00000001b3257824 */ /* 0x100fe200008e0603 */
[----:B-----5:R-:W-:Y:S01]  /*6550*/  IADD3 R32, P1, R213, R174, RZ ;  /* 0x000000aed5207210 */ /* 0x020fe20007f3e0ff */
[----:B------:R-:W-:Y:S01]  /*6560*/  IMAD.X R31, R175, 0x1, R3, P0 ;  /* 0x00000001af1f7824 */ /* 0x000fe200000e0603 */
[----:B------:R1:W-:Y:S01]  /*6570*/  LDGSTS.E [R65+0x8000], [R28.64], P4 ;  /* 0x080000001c417fae */ /* 0x0003e2000a121844 */
[----:B--2---:R-:W-:-:S02]  /*6580*/  IADD3 R34, P0, R213, R170, RZ ;  /* 0x000000aad5227210 */ /* 0x004fc40007f1e0ff */
[----:B------:R-:W-:Y:S01]  /*6590*/  IMAD.X R33, R171, 0x1, R3, P1 ;  /* 0x00000001ab217824 */ /* 0x000fe200008e0603 */
[----:B----4-:R-:W-:Y:S01]  /*65a0*/  IADD3 R40, P1, R213, R166, RZ ;  /* 0x000000a6d5287210 */ /* 0x010fe20007f3e0ff */
[----:B------:R2:W-:Y:S01]  /*65b0*/  LDGSTS.E [R65+0x8400], [R38.64], P4 ;  /* 0x0840000026417fae */ /* 0x0005e2000a121844 */
[----:B------:R-:W-:Y:S01]  /*65c0*/  IMAD R43, R194, 0x2000, R199 ;  /* 0x00002000c22b7824 */ /* 0x000fe200078e02c7 */
[----:B------:R-:W-:Y:S01]  /*65d0*/  IADD3 R170, P6, R170, R5, RZ ;  /* 0x00000005aaaa7210 */ /* 0x000fe20007fde0ff */
[--C-:B------:R-:W-:Y:S01]  /*65e0*/  IMAD.X R35, R167, 0x1, R3.reuse, P0 ;  /* 0x00000001a7237824 */ /* 0x100fe200000e0603 */
[----:B------:R3:W-:Y:S01]  /*65f0*/  LDGSTS.E [R65+0x8800], [R36.64], P4 ;  /* 0x0880000024417fae */ /* 0x0007e2000a121844 */
[----:B------:R-:W-:Y:S01]  /*6600*/  IMAD.X R41, R163, 0x1, R3, P1 ;  /* 0x00000001a3297824 */ /* 0x000fe200008e0603 */
[----:B-1----:R-:W-:Y:S02]  /*6610*/  IADD3 R28, P2, R213, R162, RZ ;  /* 0x000000a2d51c7210 */ /* 0x002fe40007f5e0ff */
[----:B------:R1:W-:Y:S01]  /*6620*/  LDGSTS.E [R65+0x8c00], [R30.64], P4 ;  /* 0x08c000001e417fae */ /* 0x0003e2000a121844 */
[----:B------:R-:W-:Y:S01]  /*6630*/  IMAD.X R167, R167, 0x1, R4, P6 ;  /* 0x00000001a7a77824 */ /* 0x000fe200030e0604 */
[----:B--2---:R-:W-:-:S02]  /*6640*/  IADD3 R38, P0, R213, R188, RZ ;  /* 0x000000bcd5267210 */ /* 0x004fc40007f1e0ff */
[----:B------:R2:W-:Y:S01]  /*6650*/  LDGSTS.E [R65+0x9000], [R32.64], P4 ;  /* 0x0900000020417fae */ /* 0x0005e2000a121844 */
[--C-:B------:R-:W-:Y:S01]  /*6660*/  IMAD.X R29, R159, 0x1, R3.reuse, P2 ;  /* 0x000000019f1d7824 */ /* 0x100fe200010e0603 */
[----:B---3--:R-:W-:Y:S01]  /*6670*/  IADD3 R36, P1, R213, R184, RZ ;  /* 0x000000b8d5247210 */ /* 0x008fe20007f3e0ff */
[--C-:B------:R-:W-:Y:S01]  /*6680*/  IMAD.X R39, R185, 0x1, R3.reuse, P0 ;  /* 0x00000001b9277824 */ /* 0x100fe200000e0603 */
[----:B------:R3:W-:Y:S01]  /*6690*/  LDGSTS.E [R65+0x9400], [R34.64], P4 ;  /* 0x0940000022417fae */ /* 0x0007e2000a121844 */
[----:B------:R-:W-:Y:S02]  /*66a0*/  IADD3 R184, P6, R184, R5, RZ ;  /* 0x00000005b8b87210 */ /* 0x000fe40007fde0ff */
[----:B-1----:R-:W-:Y:S01]  /*66b0*/  IADD3 R30, P0, R213, R180, RZ ;  /* 0x000000b4d51e7210 */ /* 0x002fe20007f1e0ff */
[C-C-:B------:R-:W-:Y:S01]  /*66c0*/  IMAD.X R37, R181.reuse, 0x1, R3.reuse, P1 ;  /* 0x00000001b5257824 */ /* 0x140fe200008e0603 */
[----:B------:R1:W-:Y:S01]  /*66d0*/  LDGSTS.E [R65+0x9800], [R40.64], P4 ;  /* 0x0980000028417fae */ /* 0x0003e2000a121844 */
[----:B------:R-:W-:Y:S01]  /*66e0*/  IMAD.X R181, R181, 0x1, R4, P6 ;  /* 0x00000001b5b57824 */ /* 0x000fe200030e0604 */
[----:B--2---:R-:W-:Y:S01]  /*66f0*/  IADD3 R32, P1, R213, R176, RZ ;  /* 0x000000b0d5207210 */ /* 0x004fe20007f3e0ff */
[----:B------:R-:W-:Y:S01]  /*6700*/  IMAD.X R31, R177, 0x1, R3, P0 ;  /* 0x00000001b11f7824 */ /* 0x000fe200000e0603 */
[----:B------:R2:W-:Y:S01]  /*6710*/  LDGSTS.E [R65+0x9c00], [R28.64], P4 ;  /* 0x09c000001c417fae */ /* 0x0005e2000a121844 */
[----:B---3--:R-:W-:-:S02]  /*6720*/  IADD3 R34, P0, R213, R172, RZ ;  /* 0x000000acd5227210 */ /* 0x008fc40007f1e0ff */
[--C-:B------:R-:W-:Y:S01]  /*6730*/  IMAD.X R33, R173, 0x1, R3.reuse, P1 ;  /* 0x00000001ad217824 */ /* 0x100fe200008e0603 */
[----:B------:R3:W-:Y:S01]  /*6740*/  LDGSTS.E [R43+0x8200], [R38.64], P4 ;  /* 0x08200000262b7fae */ /* 0x0007e2000a121844 */
[----:B-1----:R-:W-:Y:S01]  /*6750*/  IADD3 R40, P1, R213, R168, RZ ;  /* 0x000000a8d5287210 */ /* 0x002fe20007f3e0ff */
[--C-:B------:R-:W-:Y:S02]  /*6760*/  IMAD.X R35, R169, 0x1, R3.reuse, P0 ;  /* 0x00000001a9237824 */ /* 0x100fe400000e0603 */
[----:B------:R1:W-:Y:S01]  /*6770*/  LDGSTS.E [R43+0x8600], [R36.64], P4 ;  /* 0x08600000242b7fae */ /* 0x0003e2000a121844 */
[-C--:B------:R-:W-:Y:S02]  /*6780*/  IADD3 R168, P5, R168, R5.reuse, RZ ;  /* 0x00000005a8a87210 */ /* 0x080fe40007fbe0ff */
[----:B--2---:R-:W-:Y:S01]  /*6790*/  IADD3 R28, P2, R213, R164, RZ ;  /* 0x000000a4d51c7210 */ /* 0x004fe20007f5e0ff */
[C-C-:B------:R-:W-:Y:S01]  /*67a0*/  IMAD.X R41, R165.reuse, 0x1, R3.reuse, P1 ;  /* 0x00000001a5297824 */ /* 0x140fe200008e0603 */
[----:B------:R1:W-:Y:S01]  /*67b0*/  LDGSTS.E [R43+0x8a00], [R30.64], P4 ;  /* 0x08a000001e2b7fae */ /* 0x0003e2000a121844 */
[-C--:B------:R-:W-:Y:S01]  /*67c0*/  IADD3 R164, P3, R164, R5.reuse, RZ ;  /* 0x00000005a4a47210 */ /* 0x080fe20007f7e0ff */
[--C-:B------:R-:W-:Y:S01]  /*67d0*/  IMAD.X R165, R165, 0x1, R4.reuse, P5 ;  /* 0x00000001a5a57824 */ /* 0x100fe200028e0604 */
[----:B---3--:R-:W-:Y:S01]  /*67e0*/  IADD3 R38, P0, R213, R160, RZ ;  /* 0x000000a0d5267210 */ /* 0x008fe20007f1e0ff */
[C-C-:B------:R-:W-:Y:S01]  /*67f0*/  IMAD.X R29, R161.reuse, 0x1, R3.reuse, P2 ;  /* 0x00000001a11d7824 */ /* 0x140fe200010e0603 */
[----:B------:R1:W-:Y:S01]  /*6800*/  LDGSTS.E [R43+0x8e00], [R32.64], P4 ;  /* 0x08e00000202b7fae */ /* 0x0003e2000a121844 */
[-C--:B------:R-:W-:Y:S01]  /*6810*/  IADD3 R160, P1, R160, R5.reuse, RZ ;  /* 0x00000005a0a07210 */ /* 0x080fe20007f3e0ff */
[--C-:B------:R-:W-:Y:S01]  /*6820*/  IMAD.X R161, R161, 0x1, R4.reuse, P3 ;  /* 0x00000001a1a17824 */ /* 0x100fe200018e0604 */
[-C--:B------:R-:W-:Y:S01]  /*6830*/  IADD3 R162, P2, R162, R5.reuse, RZ ;  /* 0x00000005a2a27210 */ /* 0x080fe20007f5e0ff */
[C---:B------:R-:W-:Y:S01]  /*6840*/  IMAD.X R39, R158.reuse, 0x1, R3, P0 ;  /* 0x000000019e277824 */ /* 0x040fe200000e0603 */
[----:B------:R1:W-:Y:S01]  /*6850*/  LDGSTS.E [R43+0x9200], [R34.64], P4 ;  /* 0x09200000222b7fae */ /* 0x0003e2000a121844 */
[--C-:B------:R-:W-:Y:S01]  /*6860*/  IMAD.X R158, R158, 0x1, R4.reuse, P1 ;  /* 0x000000019e9e7824 */ /* 0x100fe200008e0604 */
[-C--:B------:R-:W-:Y:S01]  /*6870*/  IADD3 R172, P0, R172, R5.reuse, RZ ;  /* 0x00000005acac7210 */ /* 0x080fe20007f1e0ff */
[----:B------:R-:W-:Y:S01]  /*6880*/  IMAD.X R159, R159, 0x1, R4, P2 ;  /* 0x000000019f9f7824 */ /* 0x000fe200010e0604 */
[----:B------:R1:W-:Y:S01]  /*6890*/  LDGSTS.E [R43+0x9600], [R40.64], P4 ;  /* 0x09600000282b7fae */ /* 0x0003e2000a121844 */
[----:B------:R-:W-:-:S02]  /*68a0*/  IADD3 R174, P1, R174, R5, RZ ;  /* 0x00000005aeae7210 */ /* 0x000fc40007f3e0ff */
[-C--:B------:R-:W-:Y:S01]  /*68b0*/  IADD3 R176, P2, R176, R5.reuse, RZ ;  /* 0x00000005b0b07210 */ /* 0x080fe20007f5e0ff */
[----:B------:R1:W-:Y:S01]  /*68c0*/  LDGSTS.E [R43+0x9a00], [R28.64], P4 ;  /* 0x09a000001c2b7fae */ /* 0x0003e2000a121844 */
[-C--:B------:R-:W-:Y:S01]  /*68d0*/  IADD3 R178, P3, R178, R5.reuse, RZ ;  /* 0x00000005b2b27210 */ /* 0x080fe20007f7e0ff */
[--C-:B------:R-:W-:Y:S01]  /*68e0*/  IMAD.X R169, R169, 0x1, R4.reuse, P0 ;  /* 0x00000001a9a97824 */ /* 0x100fe200000e0604 */
[-C--:B------:R-:W-:Y:S01]  /*68f0*/  IADD3 R182, P5, R182, R5.reuse, RZ ;  /* 0x00000005b6b67210 */ /* 0x080fe20007fbe0ff */
[----:B------:R1:W-:Y:S01]  /*6900*/  LDGSTS.E [R43+0x9e00], [R38.64], P4 ;  /* 0x09e00000262b7fae */ /* 0x0003e2000a121844 */
[-C--:B------:R-:W-:Y:S01]  /*6910*/  IADD3 R166, P4, R166, R5.reuse, RZ ;  /* 0x00000005a6a67210 */ /* 0x080fe20007f9e0ff */
[--C-:B------:R-:W-:Y:S01]  /*6920*/  IMAD.X R171, R171, 0x1, R4.reuse, P1 ;  /* 0x00000001abab7824 */ /* 0x100fe200008e0604 */
[-C--:B------:R-:W-:Y:S01]  /*6930*/  IADD3 R186, P0, R186, R5.reuse, RZ ;  /* 0x00000005baba7210 */ /* 0x080fe20007f1e0ff */
[--C-:B------:R-:W-:Y:S01]  /*6940*/  IMAD.X R173, R173, 0x1, R4.reuse, P2 ;  /* 0x00000001adad7824 */ /* 0x100fe200010e0604 */
[-C--:B------:R-:W-:Y:S01]  /*6950*/  IADD3 R188, P1, R188, R5.reuse, RZ ;  /* 0x00000005bcbc7210 */ /* 0x080fe20007f3e0ff */
[--C-:B------:R-:W-:Y:S01]  /*6960*/  IMAD.X R163, R163, 0x1, R4.reuse, P4 ;  /* 0x00000001a3a37824 */ /* 0x100fe200020e0604 */
[-C--:B------:R-:W-:Y:S01]  /*6970*/  IADD3 R180, P4, R180, R5.reuse, RZ ;  /* 0x00000005b4b47210 */ /* 0x080fe20007f9e0ff */
[--C-:B------:R-:W-:Y:S01]  /*6980*/  IMAD.X R175, R175, 0x1, R4.reuse, P3 ;  /* 0x00000001afaf7824 */ /* 0x100fe200018e0604 */
[----:B------:R-:W-:Y:S01]  /*6990*/  IADD3 R190, P2, R190, R5, RZ ;  /* 0x00000005bebe7210 */ /* 0x000fe20007f5e0ff */
[----:B------:R-:W0:Y:S01]  /*69a0*/  LDGDEPBAR ;  /* 0x00000000000079af */ /* 0x000e220000000000 */
[----:B------:R-:W-:Y:S01]  /*69b0*/  LEA R192, P3, R211, R192, 0x2 ;  /* 0x000000c0d3c07211 */ /* 0x000fe200078610ff */
[--C-:B------:R-:W-:Y:S01]  /*69c0*/  IMAD.X R177, R177, 0x1, R4.reuse, P4 ;  /* 0x00000001b1b17824 */ /* 0x100fe200020e0604 */
[----:B------:R-:W-:Y:S01]  /*69d0*/  ISETP.NE.U32.AND P4, PT, R208, R195, PT ;  /* 0x000000c3d000720c */ /* 0x000fe20003f85070 */
[----:B------:R-:W-:-:S02]  /*69e0*/  IMAD.X R179, R179, 0x1, R4, P5 ;  /* 0x00000001b3b37824 */ /* 0x000fc400028e0604 */
[--C-:B------:R-:W-:Y:S02]  /*69f0*/  IMAD.X R183, R183, 0x1, R4.reuse, P0 ;  /* 0x00000001b7b77824 */ /* 0x100fe400000e0604 */
[--C-:B------:R-:W-:Y:S02]  /*6a00*/  IMAD.X R185, R185, 0x1, R4.reuse, P1 ;  /* 0x00000001b9b97824 */ /* 0x100fe400008e0604 */
[----:B------:R-:W-:Y:S02]  /*6a10*/  IMAD.X R187, R187, 0x1, R4, P2 ;  /* 0x00000001bbbb7824 */ /* 0x000fe400010e0604 */
[----:B------:R-:W-:-:S04]  /*6a20*/  IMAD.X R189, R189, 0x1, R6, P3 ;  /* 0x00000001bdbd7824 */ /* 0x000fc800018e0606 */
[----:B-1----:R-:W-:Y:S01]  /*6a30*/  @!P4 CALL.REL.NOINC `(.L_x_1) ;  /* 0x000000100000c944 */ /* 0x002fe20003c00000 */
[----:B------:R-:W-:Y:S05]  /*6a40*/  BRA `(.L_x_2) ;  /* 0xffffe24000007947 */ /* 0x000fea000383ffff */
.L_x_1:
[----:B------:R-:W-:Y:S01]  /*6a50*/  IMAD.SHL.U32 R3, R191, 0x200, RZ ;  /* 0x00000200bf037824 */ /* 0x000fe200078e00ff */
[----:B------:R-:W-:-:S04]  /*6a60*/  DEPBAR.LE SB0, 0x0 ;  /* 0x000080000000791a */ /* 0x000fc80000000000 */
[----:B------:R-:W-:Y:S01]  /*6a70*/  LOP3.LUT R3, R3, 0x3000, RZ, 0xc0, !PT ;  /* 0x0000300003037812 */ /* 0x000fe200078ec0ff */
[----:B------:R-:W-:Y:S01]  /*6a80*/  IMAD.MOV.U32 R6, RZ, RZ, R100 ;  /* 0x000000ffff067224 */ /* 0x000fe200078e0064 */
[----:B------:R-:W-:Y:S01]  /*6a90*/  ISETP.GE.AND P0, PT, R0, c[0x0][0x178], PT ;  /* 0x00005e0000007a0c */ /* 0x000fe20003f06270 */
[----:B------:R-:W-:Y:S01]  /*6aa0*/  IMAD.MOV.U32 R7, RZ, RZ, R101 ;  /* 0x000000ffff077224 */ /* 0x000fe200078e0065 */
[----:B------:R-:W-:Y:S01]  /*6ab0*/  LOP3.LUT R196, R3, 0x60, R196, 0xf8, !PT ;  /* 0x0000006003c47812 */ /* 0x000fe200078ef8c4 */
[C---:B------:R-:W-:Y:S01]  /*6ac0*/  IMAD.SHL.U32 R3, R191.reuse, 0x4, RZ ;  /* 0x00000004bf037824 */ /* 0x040fe200078e00ff */
[C---:B------:R-:W-:Y:S01]  /*6ad0*/  IADD3 R5, R2.reuse, 0x1, RZ ;  /* 0x0000000102057810 */ /* 0x040fe20007ffe0ff */
[----:B------:R-:W-:Y:S01]  /*6ae0*/  IMAD.MOV.U32 R10, RZ, RZ, R124 ;  /* 0x000000ffff0a7224 */ /* 0x000fe200078e007c */
[----:B------:R-:W-:Y:S01]  /*6af0*/  IADD3 R4, R2, 0x2, RZ ;  /* 0x0000000202047810 */ /* 0x000fe20007ffe0ff */
[----:B------:R-:W-:Y:S01]  /*6b00*/  IMAD.MOV.U32 R11, RZ, RZ, R125 ;  /* 0x000000ffff0b7224 */ /* 0x000fe200078e007d */
[----:B------:R-:W-:Y:S01]  /*6b10*/  LOP3.LUT R196, R196, 0x170, R3, 0x78, !PT ;  /* 0x00000170c4c47812 */ /* 0x000fe200078e7803 */
[----:B------:R-:W-:Y:S01]  /*6b20*/  IMAD.SHL.U32 R3, R191, 0x800, RZ ;  /* 0x00000800bf037824 */ /* 0x000fe200078e00ff */
[----:B------:R-:W-:Y:S01]  /*6b30*/  ISETP.LT.AND P3, PT, R5, c[0x0][0x17c], !P0 ;  /* 0x00005f0005007a0c */ /* 0x000fe20004761270 */
[----:B------:R-:W-:Y:S01]  /*6b40*/  IMAD.SHL.U32 R191, R191, 0x40, RZ ;  /* 0x00000040bfbf7824 */ /* 0x000fe200078e00ff */
[----:B------:R-:W-:Y:S01]  /*6b50*/  ISETP.LT.AND P5, PT, R4, c[0x0][0x17c], !P0 ;  /* 0x00005f0004007a0c */ /* 0x000fe200047a1270 */
[----:B------:R-:W-:Y:S01]  /*6b60*/  IMAD.MOV.U32 R14, RZ, RZ, R108 ;  /* 0x000000ffff0e7224 */ /* 0x000fe200078e006c */
[C---:B------:R-:W-:Y:S01]  /*6b70*/  IADD3 R5, R2.reuse, 0x3, RZ ;  /* 0x0000000302057810 */ /* 0x040fe20007ffe0ff */
[----:B------:R-:W-:Y:S01]  /*6b80*/  IMAD.MOV.U32 R15, RZ, RZ, R109 ;  /* 0x000000ffff0f7224 */ /* 0x000fe200078e006d */
[----:B------:R-:W-:Y:S01]  /*6b90*/  IADD3 R4, R2, 0x4, RZ ;  /* 0x0000000402047810 */ /* 0x000fe20007ffe0ff */
[----:B------:R-:W-:Y:S01]  /*6ba0*/  IMAD.MOV.U32 R100, RZ, RZ, R98 ;  /* 0x000000ffff647224 */ /* 0x000fe200078e0062 */
[----:B------:R-:W-:Y:S01]  /*6bb0*/  LOP3.LUT R191, R191, 0x800, RZ, 0xc0, !PT ;  /* 0x00000800bfbf7812 */ /* 0x000fe200078ec0ff */
[----:B------:R-:W-:Y:S01]  /*6bc0*/  IMAD.MOV.U32 R101, RZ, RZ, R99 ;  /* 0x000000ffff657224 */ /* 0x000fe200078e0063 */
[----:B------:R-:W-:Y:S01]  /*6bd0*/  ISETP.LT.AND P1, PT, R5, c[0x0][0x17c], !P0 ;  /* 0x00005f0005007a0c */ /* 0x000fe20004721270 */
[----:B------:R-:W-:Y:S01]  /*6be0*/  IMAD.MOV.U32 R5, RZ, RZ, R97 ;  /* 0x000000ffff057224 */ /* 0x000fe200078e0061 */
[----:B------:R-:W-:Y:S01]  /*6bf0*/  ISETP.LT.AND P4, PT, R4, c[0x0][0x17c], !P0 ;  /* 0x00005f0004007a0c */ /* 0x000fe20004781270 */
[----:B------:R-:W-:Y:S01]  /*6c00*/  IMAD.IADD R191, R191, 0x1, R196 ;  /* 0x00000001bfbf7824 */ /* 0x000fe200078e02c4 */
[----:B------:R-:W-:Y:S01]  /*6c10*/  BAR.SYNC.DEFER_BLOCKING 0x0 ;  /* 0x0000000000007b1d */ /* 0x000fe20000010000 */
[----:B------:R-:W-:Y:S01]  /*6c20*/  IMAD.MOV.U32 R4, RZ, RZ, R96 ;  /* 0x000000ffff047224 */ /* 0x000fe200078e0060 */
[----:B------:R-:W-:Y:S01]  /*6c30*/  LOP3.LUT R3, R3, 0x3000, RZ, 0xc0, !PT ;  /* 0x0000300003037812 */ /* 0x000fe200078ec0ff */
[----:B------:R-:W-:Y:S01]  /*6c40*/  IMAD.MOV.U32 R8, RZ, RZ, R120 ;  /* 0x000000ffff087224 */ /* 0x000fe200078e0078 */
[----:B------:R-:W-:Y:S01]  /*6c50*/  ISETP.LT.AND P2, PT, R2, c[0x0][0x17c], !P0 ;  /* 0x00005f0002007a0c */ /* 0x000fe20004741270 */
[----:B------:R-:W-:-:S02]  /*6c60*/  IMAD.MOV.U32 R9, RZ, RZ, R121 ;  /* 0x000000ffff097224 */ /* 0x000fc400078e0079 */
[----:B------:R-:W-:Y:S02]  /*6c70*/  IMAD.MOV.U32 R124, RZ, RZ, R122 ;  /* 0x000000ffff7c7224 */ /* 0x000fe400078e007a */
[----:B------:R-:W-:Y:S02]  /*6c80*/  IMAD.MOV.U32 R125, RZ, RZ, R123 ;  /* 0x000000ffff7d7224 */ /* 0x000fe400078e007b */
[----:B------:R-:W-:Y:S02]  /*6c90*/  IMAD.MOV.U32 R12, RZ, RZ, R136 ;  /* 0x000000ffff0c7224 */ /* 0x000fe400078e0088 */
[----:B------:R-:W-:Y:S02]  /*6ca0*/  IMAD.MOV.U32 R13, RZ, RZ, R137 ;  /* 0x000000ffff0d7224 */ /* 0x000fe400078e0089 */
[----:B------:R-:W-:Y:S02]  /*6cb0*/  IMAD.MOV.U32 R108, RZ, RZ, R138 ;  /* 0x000000ffff6c7224 */ /* 0x000fe400078e008a */
[----:B------:R-:W-:-:S02]  /*6cc0*/  IMAD.MOV.U32 R109, RZ, RZ, R139 ;  /* 0x000000ffff6d7224 */ /* 0x000fc400078e008b */
[----:B------:R-:W-:Y:S02]  /*6cd0*/  IMAD R234, R234, 0x10, R3 ;  /* 0x00000010eaea7824 */ /* 0x000fe400078e0203 */
[----:B------:R-:W-:Y:S02]  /*6ce0*/  IMAD.MOV.U32 R42, RZ, RZ, R116 ;  /* 0x000000ffff2a7224 */ /* 0x000fe400078e0074 */
[----:B------:R-:W-:Y:S01]  /*6cf0*/  IMAD.MOV.U32 R43, RZ, RZ, R117 ;  /* 0x000000ffff2b7224 */ /* 0x000fe200078e0075 */
[----:B------:R1:W-:Y:S01]  /*6d00*/  STS.128 [R191], R4 ;  /* 0x00000004bf007388 */ /* 0x0003e20000000c00 */
[C---:B------:R-:W-:Y:S01]  /*6d10*/  LOP3.LUT R38, R234.reuse, 0x20, RZ, 0x3c, !PT ;  /* 0x00000020ea267812 */ /* 0x040fe200078e3cff */
[----:B------:R-:W-:Y:S01]  /*6d20*/  IMAD.MOV.U32 R64, RZ, RZ, R58 ;  /* 0x000000ffff407224 */ /* 0x000fe200078e003a */
[C---:B------:R-:W-:Y:S01]  /*6d30*/  LOP3.LUT R37, R234.reuse, 0x40, RZ, 0x3c, !PT ;  /* 0x00000040ea257812 */ /* 0x040fe200078e3cff */
[----:B------:R-:W-:Y:S01]  /*6d40*/  STS.128 [R191+0x80], R100 ;  /* 0x00008064bf007388 */ /* 0x000fe20000000c00 */
[----:B------:R-:W-:Y:S01]  /*6d50*/  LOP3.LUT R36, R234, 0x60, RZ, 0x3c, !PT ;  /* 0x00000060ea247812 */ /* 0x000fe200078e3cff */
[----:B------:R-:W-:-:S02]  /*6d60*/  IMAD.MOV.U32 R65, RZ, RZ, R59 ;  /* 0x000000ffff417224 */ /* 0x000fc400078e003b */
[----:B------:R-:W-:Y:S01]  /*6d70*/  STS.128 [R191+0x200], R8 ;  /* 0x00020008bf007388 */ /* 0x000fe20000000c00 */
[----:B------:R-:W-:Y:S02]  /*6d80*/  IMAD.MOV.U32 R40, RZ, RZ, R112 ;  /* 0x000000ffff287224 */ /* 0x000fe400078e0070 */
[----:B------:R-:W-:Y:S01]  /*6d90*/  IMAD.MOV.U32 R41, RZ, RZ, R113 ;  /* 0x000000ffff297224 */ /* 0x000fe200078e0071 */
[----:B------:R-:W-:Y:S01]  /*6da0*/  STS.128 [R191+0x280], R124 ;  /* 0x0002807cbf007388 */ /* 0x000fe20000000c00 */
[----:B------:R-:W-:Y:S02]  /*6db0*/  IMAD.MOV.U32 R116, RZ, RZ, R114 ;  /* 0x000000ffff747224 */ /* 0x000fe400078e0072 */
[----:B------:R-:W-:Y:S01]  /*6dc0*/  IMAD.MOV.U32 R117, RZ, RZ, R115 ;  /* 0x000000ffff757224 */ /* 0x000fe200078e0073 */
[----:B------:R-:W-:Y:S01]  /*6dd0*/  STS.128 [R191+0x400], R12 ;  /* 0x0004000cbf007388 */ /* 0x000fe20000000c00 */
[----:B-1----:R-:W-:Y:S02]  /*6de0*/  IMAD.MOV.U32 R6, RZ, RZ, R52 ;  /* 0x000000ffff067224 */ /* 0x002fe400078e0034 */
[----:B------:R-:W-:Y:S01]  /*6df0*/  IMAD.MOV.U32 R7, RZ, RZ, R53 ;  /* 0x000000ffff077224 */ /* 0x000fe200078e0035 */
[----:B------:R-:W-:Y:S01]  /*6e00*/  STS.128 [R191+0x480], R108 ;  /* 0x0004806cbf007388 */ /* 0x000fe20000000c00 */
[----:B------:R-:W-:-:S02]  /*6e10*/  IMAD.MOV.U32 R4, RZ, RZ, R48 ;  /* 0x000000ffff047224 */ /* 0x000fc400078e0030 */
[----:B------:R-:W-:Y:S02]  /*6e20*/  IMAD.MOV.U32 R5, RZ, RZ, R49 ;  /* 0x000000ffff057224 */ /* 0x000fe400078e0031 */
[----:B------:R-:W-:Y:S02]  /*6e30*/  IMAD.MOV.U32 R52, RZ, RZ, R50 ;  /* 0x000000ffff347224 */ /* 0x000fe400078e0032 */
[----:B------:R-:W-:Y:S01]  /*6e40*/  IMAD.MOV.U32 R53, RZ, RZ, R51 ;  /* 0x000000ffff357224 */ /* 0x000fe200078e0033 */
[----:B------:R-:W-:Y:S01]  /*6e50*/  STS.128 [R191+0x600], R4 ;  /* 0x00060004bf007388 */ /* 0x000fe20000000c00 */
[----:B------:R-:W-:Y:S02]  /*6e60*/  IMAD.MOV.U32 R50, RZ, RZ, R132 ;  /* 0x000000ffff327224 */ /* 0x000fe400078e0084 */
[----:B------:R-:W-:Y:S01]  /*6e70*/  IMAD.MOV.U32 R51, RZ, RZ, R133 ;  /* 0x000000ffff337224 */ /* 0x000fe200078e0085 */
[----:B------:R1:W-:Y:S01]  /*6e80*/  STS.128 [R191+0x680], R52 ;  /* 0x00068034bf007388 */ /* 0x0003e20000000c00 */
[----:B------:R-:W-:-:S02]  /*6e90*/  IMAD.MOV.U32 R48, RZ, RZ, R128 ;  /* 0x000000ffff307224 */ /* 0x000fc400078e0080 */
[----:B------:R-:W-:Y:S01]  /*6ea0*/  IMAD.MOV.U32 R49, RZ, RZ, R129 ;  /* 0x000000ffff317224 */ /* 0x000fe200078e0081 */
[----:B------:R-:W-:Y:S01]  /*6eb0*/  BAR.SYNC.DEFER_BLOCKING 0x0 ;  /* 0x0000000000007b1d */ /* 0x000fe20000010000 */
[----:B------:R-:W-:Y:S02]  /*6ec0*/  IMAD.MOV.U32 R132, RZ, RZ, R130 ;  /* 0x000000ffff847224 */ /* 0x000fe400078e0082 */
[----:B------:R-:W-:Y:S02]  /*6ed0*/  IMAD.MOV.U32 R133, RZ, RZ, R131 ;  /* 0x000000ffff857224 */ /* 0x000fe400078e0083 */
[----:B------:R-:W-:Y:S02]  /*6ee0*/  IMAD.MOV.U32 R58, RZ, RZ, R60 ;  /* 0x000000ffff3a7224 */ /* 0x000fe400078e003c */
[----:B------:R-:W-:Y:S02]  /*6ef0*/  IMAD.MOV.U32 R59, RZ, RZ, R61 ;  /* 0x000000ffff3b7224 */ /* 0x000fe400078e003d */
[----:B------:R-:W-:-:S02]  /*6f00*/  IMAD.MOV.U32 R66, RZ, RZ, R62 ;  /* 0x000000ffff427224 */ /* 0x000fc400078e003e */
[----:B------:R-:W-:Y:S02]  /*6f10*/  IMAD.MOV.U32 R67, RZ, RZ, R63 ;  /* 0x000000ffff437224 */ /* 0x000fe400078e003f */
[----:B-1----:R-:W-:Y:S02]  /*6f20*/  IMAD.MOV.U32 R54, RZ, RZ, R44 ;  /* 0x000000ffff367224 */ /* 0x002fe400078e002c */
[----:B------:R-:W-:Y:S02]  /*6f30*/  IMAD.MOV.U32 R55, RZ, RZ, R45 ;  /* 0x000000ffff377224 */ /* 0x000fe400078e002d */
[----:B------:R-:W-:Y:S02]  /*6f40*/  IMAD.MOV.U32 R52, RZ, RZ, R104 ;  /* 0x000000ffff347224 */ /* 0x000fe400078e0068 */
[----:B------:R-:W-:Y:S02]  /*6f50*/  IMAD.MOV.U32 R53, RZ, RZ, R105 ;  /* 0x000000ffff357224 */ /* 0x000fe400078e0069 */
[----:B------:R-:W-:-:S02]  /*6f60*/  IMAD.MOV.U32 R44, RZ, RZ, R106 ;  /* 0x000000ffff2c7224 */ /* 0x000fc400078e006a */
[----:B------:R-:W-:Y:S01]  /*6f70*/  IMAD.MOV.U32 R45, RZ, RZ, R107 ;  /* 0x000000ffff2d7224 */ /* 0x000fe200078e006b */
[----:B------:R-:W1:Y:S01]  /*6f80*/  LDS.128 R32, [R234] ;  /* 0x00000000ea207984 */ /* 0x000e620000000c00 */
[----:B------:R-:W-:Y:S02]  /*6f90*/  IMAD R3, R0, c[0x0][0x194], RZ ;  /* 0x0000650000037a24 */ /* 0x000fe400078e02ff */
[----:B------:R-:W-:Y:S01]  /*6fa0*/  IMAD R39, R2, c[0x0][0x198], RZ ;  /* 0x0000660002277a24 */ /* 0x000fe200078e02ff */
[----:B------:R-:W-:Y:S02]  /*6fb0*/  LDS.128 R16, [R234+0x800] ;  /* 0x00080000ea107984 */ /* 0x000fe40000000c00 */
[C---:B------:R-:W-:Y:S02]  /*6fc0*/  LEA R0, P6, R3.reuse, c[0x0][0x170], 0x2 ;  /* 0x00005c0003007a11 */ /* 0x040fe400078c10ff */
[----:B------:R-:W2:Y:S02]  /*6fd0*/  LDS.128 R28, [R38] ;  /* 0x00000000261c7984 */ /* 0x000ea40000000c00 */
[----:B------:R-:W-:-:S02]  /*6fe0*/  LEA.HI.X.SX32 R3, R3, c[0x0][0x174], 0x2, P6 ;  /* 0x00005d0003037a11 */ /* 0x000fc400030f16ff */
[----:B------:R-:W-:Y:S04]  /*6ff0*/  LDS.128 R12, [R38+0x800] ;  /* 0x00080000260c7984 */ /* 0x000fe80000000c00 */
[----:B------:R-:W3:Y:S04]  /*7000*/  LDS.128 R24, [R37] ;  /* 0x0000000025187984 */ /* 0x000ee80000000c00 */
[----:B------:R-:W-:Y:S04]  /*7010*/  LDS.128 R8, [R37+0x800] ;  /* 0x0008000025087984 */ /* 0x000fe80000000c00 */
[----:B------:R-:W4:Y:S04]  /*7020*/  LDS.128 R20, [R36] ;  /* 0x0000000024147984 */ /* 0x000f280000000c00 */
[----:B------:R-:W5:Y:S04]  /*7030*/  LDS.128 R4, [R36+0x800] ;  /* 0x0008000024047984 */ /* 0x000f680000000c00 */
[----:B------:R-:W-:Y:S06]  /*7040*/  BAR.SYNC.DEFER_BLOCKING 0x0 ;  /* 0x0000000000007b1d */ /* 0x000fec0000010000 */
[----:B------:R1:W-:Y:S04]  /*7050*/  STS.128 [R191], R40 ;  /* 0x00000028bf007388 */ /* 0x0003e80000000c00 */
[----:B------:R-:W-:Y:S04]  /*7060*/  STS.128 [R191+0x80], R116 ;  /* 0x00008074bf007388 */ /* 0x000fe80000000c00 */
[----:B------:R-:W-:Y:S04]  /*7070*/  STS.128 [R191+0x200], R48 ;  /* 0x00020030bf007388 */ /* 0x000fe80000000c00 */
[----:B------:R-:W-:Y:S04]  /*7080*/  STS.128 [R191+0x280], R132 ;  /* 0x00028084bf007388 */ /* 0x000fe80000000c00 */
[----:B------:R-:W-:Y:S01]  /*7090*/  STS.128 [R191+0x400], R52 ;  /* 0x00040034bf007388 */ /* 0x000fe20000000c00 */
[----:B-1----:R-:W-:-:S02]  /*70a0*/  LEA R40, P6, R39, R0, 0x2 ;  /* 0x0000000027287211 */ /* 0x002fc400078c10ff */
[C---:B------:R-:W-:Y:S01]  /*70b0*/  IADD3 R43, R39.reuse, c[0x0][0x198], RZ ;  /* 0x00006600272b7a10 */ /* 0x040fe20007ffe0ff */
[----:B------:R1:W-:Y:S01]  /*70c0*/  STS.128 [R191+0x480], R44 ;  /* 0x0004802cbf007388 */ /* 0x0003e20000000c00 */
[----:B------:R-:W-:Y:S02]  /*70d0*/  LEA.HI.X.SX32 R41, R39, R3, 0x2, P6 ;  /* 0x0000000327297211 */ /* 0x000fe400030f16ff */
[----:B------:R-:W-:Y:S01]  /*70e0*/  LEA R42, P6, R43, R0, 0x2 ;  /* 0x000000002b2a7211 */ /* 0x000fe200078c10ff */
[----:B------:R-:W-:Y:S01]  /*70f0*/  STS.128 [R191+0x600], R56 ;  /* 0x00060038bf007388 */ /* 0x000fe20000000c00 */
[----:B------:R-:W-:-:S03]  /*7100*/  IADD3 R39, R2, 0x5, RZ ;  /* 0x0000000502277810 */ /* 0x000fc60007ffe0ff */
[----:B------:R-:W-:Y:S04]  /*7110*/  STS.128 [R191+0x680], R64 ;  /* 0x00068040bf007388 */ /* 0x000fe80000000c00 */
[----:B------:R-:W-:Y:S01]  /*7120*/  BAR.SYNC.DEFER_BLOCKING 0x0 ;  /* 0x0000000000007b1d */ /* 0x000fe20000010000 */
[C---:B-1----:R-:W-:Y:S02]  /*7130*/  IADD3 R45, R43.reuse, c[0x0][0x198], RZ ;  /* 0x000066002b2d7a10 */ /* 0x042fe40007ffe0ff */
[----:B------:R-:W-:Y:S02]  /*7140*/  LEA.HI.X.SX32 R43, R43, R3, 0x2, P6 ;  /* 0x000000032b2b7211 */ /* 0x000fe400030f16ff */
[C---:B------:R-:W-:Y:S02]  /*7150*/  LEA R44, P6, R45.reuse, R0, 0x2 ;  /* 0x000000002d2c7211 */ /* 0x040fe400078c10ff */
[----:B------:R-:W-:-:S02]  /*7160*/  IADD3 R47, R45, c[0x0][0x198], RZ ;  /* 0x000066002d2f7a10 */ /* 0x000fc40007ffe0ff */
[----:B------:R-:W-:Y:S02]  /*7170*/  LEA.HI.X.SX32 R45, R45, R3, 0x2, P6 ;  /* 0x000000032d2d7211 */ /* 0x000fe400030f16ff */
[----:B------:R-:W-:Y:S01]  /*7180*/  LEA R46, P6, R47, R0, 0x2 ;  /* 0x000000002f2e7211 */ /* 0x000fe200078c10ff */
[----:B------:R1:W-:Y:S01]  /*7190*/  @P2 STG.E [R40.64], R32 ;  /* 0x0000002028002986 */ /* 0x0003e2000c101904 */
[----:B------:R-:W-:Y:S02]  /*71a0*/  ISETP.LT.AND P2, PT, R39, c[0x0][0x17c], !P0 ;  /* 0x00005f0027007a0c */ /* 0x000fe40004741270 */
[C---:B------:R-:W-:Y:S01]  /*71b0*/  IADD3 R39, R2.reuse, 0x6, RZ ;  /* 0x0000000602277810 */ /* 0x040fe20007ffe0ff */
[----:B------:R-:W-:Y:S03]  /*71c0*/  @P3 STG.E [R42.64], R33 ;  /* 0x000000212a003986 */ /* 0x000fe6000c101904 */
[----:B------:R-:W-:Y:S01]  /*71d0*/  ISETP.LT.AND P3, PT, R39, c[0x0][0x17c], !P0 ;  /* 0x00005f0027007a0c */ /* 0x000fe20004761270 */
[----:B--2---:R2:W-:Y:S01]  /*71e0*/  @P5 STG.E [R44.64], R28 ;  /* 0x0000001c2c005986 */ /* 0x0045e2000c101904 */
[----:B------:R-:W-:-:S02]  /*71f0*/  IADD3 R39, R2, 0x7, RZ ;  /* 0x0000000702277810 */ /* 0x000fc40007ffe0ff */
[C---:B-1----:R-:W-:Y:S02]  /*7200*/  IADD3 R41, R47.reuse, c[0x0][0x198], RZ ;  /* 0x000066002f297a10 */ /* 0x042fe40007ffe0ff */
[----:B------:R-:W-:Y:S02]  /*7210*/  LEA.HI.X.SX32 R47, R47, R3, 0x2, P6 ;  /* 0x000000032f2f7211 */ /* 0x000fe400030f16ff */
[----:B------:R-:W-:Y:S02]  /*7220*/  ISETP.LT.AND P5, PT, R39, c[0x0][0x17c], !P0 ;  /* 0x00005f0027007a0c */ /* 0x000fe400047a1270 */
[----:B------:R-:W-:Y:S01]  /*7230*/  IADD3 R32, R2, 0x8, RZ ;  /* 0x0000000802207810 */ /* 0x000fe20007ffe0ff */
[----:B------:R1:W-:Y:S01]  /*7240*/  @P1 STG.E [R46.64], R29 ;  /* 0x0000001d2e001986 */ /* 0x0003e2000c101904 */
[C---:B------:R-:W-:Y:S02]  /*7250*/  LEA R40, P6, R41.reuse, R0, 0x2 ;  /* 0x0000000029287211 */ /* 0x040fe400078c10ff */
[----:B------:R-:W-:-:S02]  /*7260*/  IADD3 R39, R41, c[0x0][0x198], RZ ;  /* 0x0000660029277a10 */ /* 0x000fc40007ffe0ff */
[-C--:B------:R-:W-:Y:S02]  /*7270*/  LEA.HI.X.SX32 R41, R41, R3.reuse, 0x2, P6 ;  /* 0x0000000329297211 */ /* 0x080fe400030f16ff */
[----:B------:R-:W-:Y:S02]  /*7280*/  ISETP.LT.AND P1, PT, R32, c[0x0][0x17c], !P0 ;  /* 0x00005f0020007a0c */ /* 0x000fe40004721270 */
[C---:B------:R-:W-:Y:S01]  /*7290*/  LEA R32, P6, R39.reuse, R0, 0x2 ;  /* 0x0000000027207211 */ /* 0x040fe200078c10ff */
[----:B---3--:R3:W-:Y:S01]  /*72a0*/  @P4 STG.E [R40.64], R24 ;  /* 0x0000001828004986 */ /* 0x0087e2000c101904 */
[----:B--2---:R-:W-:Y:S02]  /*72b0*/  IADD3 R28, R2, 0x9, RZ ;  /* 0x00000009021c7810 */ /* 0x004fe40007ffe0ff */
[C---:B------:R-:W-:Y:S02]  /*72c0*/  IADD3 R43, R39.reuse, c[0x0][0x198], RZ ;  /* 0x00006600272b7a10 */ /* 0x040fe40007ffe0ff */
[----:B------:R-:W-:-:S02]  /*72d0*/  LEA.HI.X.SX32 R33, R39, R3, 0x2, P6 ;  /* 0x0000000327217211 */ /* 0x000fc400030f16ff */
[----:B------:R-:W-:Y:S02]  /*72e0*/  ISETP.LT.AND P4, PT, R28, c[0x0][0x17c], !P0 ;  /* 0x00005f001c007a0c */ /* 0x000fe40004781270 */
[----:B------:R-:W-:Y:S01]  /*72f0*/  IADD3 R28, R2, 0xa, RZ ;  /* 0x0000000a021c7810 */ /* 0x000fe20007ffe0ff */
[----:B------:R2:W-:Y:S01]  /*7300*/  @P2 STG.E [R32.64], R25 ;  /* 0x0000001920002986 */ /* 0x0005e2000c101904 */
[C---:B------:R-:W-:Y:S02]  /*7310*/  LEA R42, P6, R43.reuse, R0, 0x2 ;  /* 0x000000002b2a7211 */ /* 0x040fe400078c10ff */
[C---:B-1----:R-:W-:Y:S02]  /*7320*/  IADD3 R29, R43.reuse, c[0x0][0x198], RZ ;  /* 0x000066002b1d7a10 */ /* 0x042fe40007ffe0ff */
[----:B------:R-:W-:Y:S02]  /*7330*/  LEA.HI.X.SX32 R43, R43, R3, 0x2, P6 ;  /* 0x000000032b2b7211 */ /* 0x000fe400030f16ff */
[----:B------:R-:W-:-:S02]  /*7340*/  ISETP.LT.AND P2, PT, R28, c[0x0][0x17c], !P0 ;  /* 0x00005f001c007a0c */ /* 0x000fc40004741270 */
[CC--:B------:R-:W-:Y:S01]  /*7350*/  LEA R28, P6, R29.reuse, R0.reuse, 0x2 ;  /* 0x000000001d1c7211 */ /* 0x0c0fe200078c10ff */
[----:B----4-:R1:W-:Y:S01]  /*7360*/  @P3 STG.E [R42.64], R20 ;  /* 0x000000142a003986 */ /* 0x0103e2000c101904 */
[C---:B------:R-:W-:Y:S02]  /*7370*/  IADD3 R44, R29.reuse, c[0x0][0x198], RZ ;  /* 0x000066001d2c7a10 */ /* 0x040fe40007ffe0ff */
[----:B------:R-:W-:Y:S02]  /*7380*/  LEA.HI.X.SX32 R29, R29, R3, 0x2, P6 ;  /* 0x000000031d1d7211 */ /* 0x000fe400030f16ff */
[----:B---3--:R-:W-:Y:S02]  /*7390*/  LEA R40, P6, R44, R0, 0x2 ;  /* 0x000000002c287211 */ /* 0x008fe400078c10ff */
[----:B------:R-:W-:Y:S01]  /*73a0*/  IADD3 R24, R2, 0xc, RZ ;  /* 0x0000000c02187810 */ /* 0x000fe20007ffe0ff */
[----:B------:R-:W-:Y:S01]  /*73b0*/  @P5 STG.E [R28.64], R21 ;  /* 0x000000151c005986 */ /* 0x000fe2000c101904 */
[----:B--2---:R-:W-:-:S02]  /*73c0*/  IADD3 R25, R44, c[0x0][0x198], RZ ;  /* 0x000066002c197a10 */ /* 0x004fc40007ffe0ff */
[----:B------:R-:W-:Y:S02]  /*73d0*/  LEA.HI.X.SX32 R41, R44, R3, 0x2, P6 ;  /* 0x000000032c297211 */ /* 0x000fe400030f16ff */
[----:B------:R-:W-:Y:S02]  /*73e0*/  ISETP.LT.AND P5, PT, R24, c[0x0][0x17c], !P0 ;  /* 0x00005f0018007a0c */ /* 0x000fe400047a1270 */
[C---:B------:R-:W-:Y:S01]  /*73f0*/  LEA R24, P6, R25.reuse, R0, 0x2 ;  /* 0x0000000019187211 */ /* 0x040fe200078c10ff */
[----:B------:R2:W-:Y:S01]  /*7400*/  @P1 STG.E [R40.64], R16 ;  /* 0x0000001028001986 */ /* 0x0005e2000c101904 */
[C---:B------:R-:W-:Y:S02]  /*7410*/  IADD3 R32, R2.reuse, 0xd, RZ ;  /* 0x0000000d02207810 */ /* 0x040fe40007ffe0ff */
[----:B------:R-:W-:Y:S02]  /*7420*/  IADD3 R39, R2, 0xb, RZ ;  /* 0x0000000b02277810 */ /* 0x000fe40007ffe0ff */
[----:B------:R-:W-:-:S02]  /*7430*/  IADD3 R33, R25, c[0x0][0x198], RZ ;  /* 0x0000660019217a10 */ /* 0x000fc40007ffe0ff */
[----:B------:R-:W-:Y:S02]  /*7440*/  LEA.HI.X.SX32 R25, R25, R3, 0x2, P6 ;  /* 0x0000000319197211 */ /* 0x000fe400030f16ff */
[----:B------:R-:W-:Y:S02]  /*7450*/  ISETP.LT.AND P1, PT, R32, c[0x0][0x17c], !P0 ;  /* 0x00005f0020007a0c */ /* 0x000fe40004721270 */
[----:B------:R-:W-:Y:S01]  /*7460*/  ISETP.LT.AND P3, PT, R39, c[0x0][0x17c], !P0 ;  /* 0x00005f0027007a0c */ /* 0x000fe20004761270 */
[----:B------:R3:W-:Y:S01]  /*7470*/  @P4 STG.E [R24.64], R17 ;  /* 0x0000001118004986 */ /* 0x0007e2000c101904 */
[----:B-1----:R-:W-:Y:S02]  /*7480*/  IADD3 R20, R2, 0xe, RZ ;  /* 0x0000000e02147810 */ /* 0x002fe40007ffe0ff */
[C---:B------:R-:W-:Y:S02]  /*7490*/  LEA R32, P6, R33.reuse, R0, 0x2 ;  /* 0x0000000021207211 */ /* 0x040fe400078c10ff */
[----:B------:R-:W-:-:S02]  /*74a0*/  IADD3 R39, R33, c[0x0][0x198], RZ ;  /* 0x0000660021277a10 */ /* 0x000fc40007ffe0ff */
[-C--:B------:R-:W-:Y:S02]  /*74b0*/  LEA.HI.X.SX32 R33, R33, R3.reuse, 0x2, P6 ;  /* 0x0000000321217211 */ /* 0x080fe400030f16ff */
[----:B------:R-:W-:Y:S02]  /*74c0*/  ISETP.LT.AND P4, PT, R20, c[0x0][0x17c], !P0 ;  /* 0x00005f0014007a0c */ /* 0x000fe40004781270 */
[C---:B------:R-:W-:Y:S01]  /*74d0*/  LEA R20, P6, R39.reuse, R0, 0x2 ;  /* 0x0000000027147211 */ /* 0x040fe200078c10ff */
[----:B------:R1:W-:Y:S01]  /*74e0*/  @P2 STG.E [R32.64], R12 ;  /* 0x0000000c20002986 */ /* 0x0003e2000c101904 */
[----:B--2---:R-:W-:Y:S02]  /*74f0*/  IADD3 R16, R2, 0xf, RZ ;  /* 0x0000000f02107810 */ /* 0x004fe40007ffe0ff */
[C---:B------:R-:W-:Y:S02]  /*7500*/  IADD3 R29, R39.reuse, c[0x0][0x198], RZ ;  /* 0x00006600271d7a10 */ /* 0x040fe40007ffe0ff */
[----:B------:R-:W-:-:S02]  /*7510*/  LEA.HI.X.SX32 R21, R39, R3, 0x2, P6 ;  /* 0x0000000327157211 */ /* 0x000fc400030f16ff */
[----:B------:R-:W-:Y:S02]  /*7520*/  ISETP.LT.AND P2, PT, R16, c[0x0][0x17c], !P0 ;  /* 0x00005f0010007a0c */ /* 0x000fe40004741270 */
[----:B------:R-:W-:Y:S01]  /*7530*/  IADD3 R16, R2, 0x10, RZ ;  /* 0x0000001002107810 */ /* 0x000fe20007ffe0ff */
[----:B------:R2:W-:Y:S01]  /*7540*/  @P3 STG.E [R20.64], R13 ;  /* 0x0000000d14003986 */ /* 0x0005e2000c101904 */
[C---:B------:R-:W-:Y:S02]  /*7550*/  LEA R28, P6, R29.reuse, R0, 0x2 ;  /* 0x000000001d1c7211 */ /* 0x040fe400078c10ff */
[C---:B---3--:R-:W-:Y:S02]  /*7560*/  IADD3 R17, R29.reuse, c[0x0][0x198], RZ ;  /* 0x000066001d117a10 */ /* 0x048fe40007ffe0ff */
[----:B------:R-:W-:Y:S02]  /*7570*/  LEA.HI.X.SX32 R29, R29, R3, 0x2, P6 ;  /* 0x000000031d1d7211 */ /* 0x000fe400030f16ff */
[----:B------:R-:W-:-:S02]  /*7580*/  ISETP.LT.AND P3, PT, R16, c[0x0][0x17c], !P0 ;  /* 0x00005f0010007a0c */ /* 0x000fc40004761270 */
[CC--:B------:R-:W-:Y:S01]  /*7590*/  LEA R16, P6, R17.reuse, R0.reuse, 0x2 ;  /* 0x0000000011107211 */ /* 0x0c0fe200078c10ff */
[----:B------:R3:W-:Y:S01]  /*75a0*/  @P5 STG.E [R28.64], R8 ;  /* 0x000000081c005986 */ /* 0x0007e2000c101904 */
[----:B------:R-:W-:Y:S02]  /*75b0*/  IADD3 R24, R2, 0x11, RZ ;  /* 0x0000001102187810 */ /* 0x000fe40007ffe0ff */
[C---:B------:R-:W-:Y:S02]  /*75c0*/  IADD3 R25, R17.reuse, c[0x0][0x198], RZ ;  /* 0x0000660011197a10 */ /* 0x040fe40007ffe0ff */
[----:B------:R-:W-:Y:S02]  /*75d0*/  LEA.HI.X.SX32 R17, R17, R3, 0x2, P6 ;  /* 0x0000000311117211 */ /* 0x000fe400030f16ff */
[----:B------:R-:W-:Y:S02]  /*75e0*/  ISETP.LT.AND P5, PT, R24, c[0x0][0x17c], !P0 ;  /* 0x00005f0018007a0c */ /* 0x000fe400047a1270 */
[----:B------:R-:W-:Y:S01]  /*75f0*/  LEA R24, P6, R25, R0, 0x2 ;  /* 0x0000000019187211 */ /* 0x000fe200078c10ff */
[----:B------:R-:W-:Y:S01]  /*7600*/  @P1 STG.E [R16.64], R9 ;  /* 0x0000000910001986 */ /* 0x000fe2000c101904 */
[----:B-1----:R-:W-:-:S02]  /*7610*/  IADD3 R12, R2, 0x12, RZ ;  /* 0x00000012020c7810 */ /* 0x002fc40007ffe0ff */
[C---:B--2---:R-:W-:Y:S02]  /*7620*/  IADD3 R13, R25.reuse, c[0x0][0x198], RZ ;  /* 0x00006600190d7a10 */ /* 0x044fe40007ffe0ff */
[----:B------:R-:W-:Y:S02]  /*7630*/  LEA.HI.X.SX32 R25, R25, R3, 0x2, P6 ;  /* 0x0000000319197211 */ /* 0x000fe400030f16ff */
[----:B------:R-:W-:Y:S02]  /*7640*/  ISETP.LT.AND P1, PT, R12, c[0x0][0x17c], !P0 ;  /* 0x00005f000c007a0c */ /* 0x000fe40004721270 */
[C---:B------:R-:W-:Y:S01]  /*7650*/  LEA R12, P6, R13.reuse, R0, 0x2 ;  /* 0x000000000d0c7211 */ /* 0x040fe200078c10ff */
[----:B-----5:R1:W-:Y:S01]  /*7660*/  @P4 STG.E [R24.64], R4 ;  /* 0x0000000418004986 */ /* 0x0203e2000c101904 */
[----:B------:R-:W-:Y:S02]  /*7670*/  IADD3 R20, R2, 0x13, RZ ;  /* 0x0000001302147810 */ /* 0x000fe40007ffe0ff */
[----:B------:R-:W-:-:S02]  /*7680*/  IADD3 R21, R13, c[0x0][0x198], RZ ;  /* 0x000066000d157a10 */ /* 0x000fc40007ffe0ff */
[-C--:B------:R-:W-:Y:S02]  /*7690*/  LEA.HI.X.SX32 R13, R13, R3.reuse, 0x2, P6 ;  /* 0x000000030d0d7211 */ /* 0x080fe400030f16ff */
[----:B------:R-:W-:Y:S02]  /*76a0*/  ISETP.LT.AND P4, PT, R20, c[0x0][0x17c], !P0 ;  /* 0x00005f0014007a0c */ /* 0x000fe40004781270 */
[----:B---3--:R-:W-:Y:S01]  /*76b0*/  IADD3 R8, R2, 0x14, RZ ;  /* 0x0000001402087810 */ /* 0x008fe20007ffe0ff */
[----:B------:R2:W-:Y:S01]  /*76c0*/  @P2 STG.E [R12.64], R5 ;  /* 0x000000050c002986 */ /* 0x0005e2000c101904 */
[C---:B------:R-:W-:Y:S02]  /*76d0*/  LEA R20, P6, R21.reuse, R0, 0x2 ;  /* 0x0000000015147211 */ /* 0x040fe400078c10ff */
[C---:B------:R-:W-:Y:S02]  /*76e0*/  IADD3 R28, R21.reuse, c[0x0][0x198], RZ ;  /* 0x00006600151c7a10 */ /* 0x040fe40007ffe0ff */
[----:B------:R-:W-:-:S02]  /*76f0*/  LEA.HI.X.SX32 R21, R21, R3, 0x2, P6 ;  /* 0x0000000315157211 */ /* 0x000fc400030f16ff */
[----:B------:R-:W-:Y:S02]  /*7700*/  ISETP.LT.AND P2, PT, R8, c[0x0][0x17c], !P0 ;  /* 0x00005f0008007a0c */ /* 0x000fe40004741270 */
[----:B------:R-:W-:Y:S01]  /*7710*/  LEA R8, P6, R28, R0, 0x2 ;  /* 0x000000001c087211 */ /* 0x000fe200078c10ff */
[----:B------:R-:W-:Y:S01]  /*7720*/  @P3 STG.E [R20.64], R34 ;  /* 0x0000002214003986 */ /* 0x000fe2000c101904 */
[----:B-1----:R-:W-:Y:S02]  /*7730*/  IADD3 R4, R2, 0x15, RZ ;  /* 0x0000001502047810 */ /* 0x002fe40007ffe0ff */
[C---:B------:R-:W-:Y:S02]  /*7740*/  IADD3 R17, R28.reuse, c[0x0][0x198], RZ ;  /* 0x000066001c117a10 */ /* 0x040fe40007ffe0ff */
[----:B------:R-:W-:Y:S02]  /*7750*/  LEA.HI.X.SX32 R9, R28, R3, 0x2, P6 ;  /* 0x000000031c097211 */ /* 0x000fe400030f16ff */
[----:B------:R-:W-:-:S02]  /*7760*/  ISETP.LT.AND P3, PT, R4, c[0x0][0x17c], !P0 ;  /* 0x00005f0004007a0c */ /* 0x000fc40004761270 */
[----:B------:R-:W-:Y:S01]  /*7770*/  IADD3 R4, R2, 0x16, RZ ;  /* 0x0000001602047810 */ /* 0x000fe20007ffe0ff */
[----:B------:R1:W-:Y:S01]  /*7780*/  @P5 STG.E [R8.64], R35 ;  /* 0x0000002308005986 */ /* 0x0003e2000c101904 */
[CC--:B------:R-:W-:Y:S02]  /*7790*/  LEA R16, P6, R17.reuse, R0.reuse, 0x2 ;  /* 0x0000000011107211 */ /* 0x0c0fe400078c10ff */
[C---:B--2---:R-:W-:Y:S02]  /*77a0*/  IADD3 R5, R17.reuse, c[0x0][0x198], RZ ;  /* 0x0000660011057a10 */ /* 0x044fe40007ffe0ff */
[----:B------:R-:W-:Y:S02]  /*77b0*/  LEA.HI.X.SX32 R17, R17, R3, 0x2, P6 ;  /* 0x0000000311117211 */ /* 0x000fe400030f16ff */
[----:B------:R-:W-:Y:S02]  /*77c0*/  ISETP.LT.AND P5, PT, R4, c[0x0][0x17c], !P0 ;  /* 0x00005f0004007a0c */ /* 0x000fe400047a1270 */
[----:B------:R-:W-:Y:S01]  /*77d0*/  LEA R4, P6, R5, R0, 0x2 ;  /* 0x0000000005047211 */ /* 0x000fe200078c10ff */
[----:B------:R2:W-:Y:S01]  /*77e0*/  @P1 STG.E [R16.64], R30 ;  /* 0x0000001e10001986 */ /* 0x0005e2000c101904 */
[----:B------:R-:W-:-:S02]  /*77f0*/  IADD3 R12, R2, 0x17, RZ ;  /* 0x00000017020c7810 */ /* 0x000fc40007ffe0ff */
[C---:B------:R-:W-:Y:S02]  /*7800*/  IADD3 R13, R5.reuse, c[0x0][0x198], RZ ;  /* 0x00006600050d7a10 */ /* 0x040fe40007ffe0ff */
[----:B------:R-:W-:Y:S02]  /*7810*/  LEA.HI.X.SX32 R5, R5, R3, 0x2, P6 ;  /* 0x0000000305057211 */ /* 0x000fe400030f16ff */
[----:B------:R-:W-:Y:S02]  /*7820*/  ISETP.LT.AND P1, PT, R12, c[0x0][0x17c], !P0 ;  /* 0x00005f000c007a0c */ /* 0x000fe40004721270 */
[C---:B------:R-:W-:Y:S01]  /*7830*/  LEA R12, P6, R13.reuse, R0, 0x2 ;  /* 0x000000000d0c7211 */ /* 0x040fe200078c10ff */
[----:B------:R3:W-:Y:S01]  /*7840*/  @P4 STG.E [R4.64], R31 ;  /* 0x0000001f04004986 */ /* 0x0007e2000c101904 */
[----:B-1----:R-:W-:Y:S02]  /*7850*/  IADD3 R8, R2, 0x18, RZ ;  /* 0x0000001802087810 */ /* 0x002fe40007ffe0ff */
[----:B------:R-:W-:-:S02]  /*7860*/  IADD3 R9, R13, c[0x0][0x198], RZ ;  /* 0x000066000d097a10 */ /* 0x000fc40007ffe0ff */
[-C--:B------:R-:W-:Y:S02]  /*7870*/  LEA.HI.X.SX32 R13, R13, R3.reuse, 0x2, P6 ;  /* 0x000000030d0d7211 */ /* 0x080fe400030f16ff */
[----:B------:R-:W-:Y:S02]  /*7880*/  ISETP.LT.AND P4, PT, R8, c[0x0][0x17c], !P0 ;  /* 0x00005f0008007a0c */ /* 0x000fe40004781270 */
[CC--:B------:R-:W-:Y:S01]  /*7890*/  LEA R8, P6, R9.reuse, R0.reuse, 0x2 ;  /* 0x0000000009087211 */ /* 0x0c0fe200078c10ff */
[----:B------:R1:W-:Y:S01]  /*78a0*/  @P2 STG.E [R12.64], R26 ;  /* 0x0000001a0c002986 */ /* 0x0003e2000c101904 */
[C---:B--2---:R-:W-:Y:S02]  /*78b0*/  IADD3 R17, R9.reuse, c[0x0][0x198], RZ ;  /* 0x0000660009117a10 */ /* 0x044fe40007ffe0ff */
[----:B------:R-:W-:Y:S02]  /*78c0*/  LEA.HI.X.SX32 R9, R9, R3, 0x2, P6 ;  /* 0x0000000309097211 */ /* 0x000fe400030f16ff */
[----:B------:R-:W-:-:S02]  /*78d0*/  LEA R16, P6, R17, R0, 0x2 ;  /* 0x0000000011107211 */ /* 0x000fc400078c10ff */
[C---:B------:R-:W-:Y:S01]  /*78e0*/  IADD3 R21, R17.reuse, c[0x0][0x198], RZ ;  /* 0x0000660011157a10 */ /* 0x040fe20007ffe0ff */
[----:B------:R2:W-:Y:S01]  /*78f0*/  @P3 STG.E [R8.64], R27 ;  /* 0x0000001b08003986 */ /* 0x0005e2000c101904 */
[C---:B------:R-:W-:Y:S02]  /*7900*/  IADD3 R20, R2.reuse, 0x19, RZ ;  /* 0x0000001902147810 */ /* 0x040fe40007ffe0ff */
[----:B------:R-:W-:Y:S02]  /*7910*/  LEA.HI.X.SX32 R17, R17, R3, 0x2, P6 ;  /* 0x0000000311117211 */ /* 0x000fe400030f16ff */
[C---:B---3--:R-:W-:Y:S02]  /*7920*/  LEA R4, P6, R21.reuse, R0, 0x2 ;  /* 0x0000000015047211 */ /* 0x048fe400078c10ff */
[----:B-1----:R-:W-:Y:S01]  /*7930*/  IADD3 R12, R2, 0x1b, RZ ;  /* 0x0000001b020c7810 */ /* 0x002fe20007ffe0ff */
[----:B------:R1:W-:Y:S01]  /*7940*/  @P5 STG.E [R16.64], R22 ;  /* 0x0000001610005986 */ /* 0x0003e2000c101904 */
[----:B------:R-:W-:-:S02]  /*7950*/  IADD3 R13, R21, c[0x0][0x198], RZ ;  /* 0x00006600150d7a10 */ /* 0x000fc40007ffe0ff */
[----:B------:R-:W-:Y:S02]  /*7960*/  ISETP.LT.AND P2, PT, R20, c[0x0][0x17c], !P0 ;  /* 0x00005f0014007a0c */ /* 0x000fe40004741270 */
[----:B------:R-:W-:Y:S02]  /*7970*/  IADD3 R20, R2, 0x1a, RZ ;  /* 0x0000001a02147810 */ /* 0x000fe40007ffe0ff */
[----:B------:R-:W-:Y:S02]  /*7980*/  LEA.HI.X.SX32 R5, R21, R3, 0x2, P6 ;  /* 0x0000000315057211 */ /* 0x000fe400030f16ff */
[----:B------:R-:W-:Y:S02]  /*7990*/  ISETP.LT.AND P5, PT, R12, c[0x0][0x17c], !P0 ;  /* 0x00005f000c007a0c */ /* 0x000fe400047a1270 */
[C---:B------:R-:W-:Y:S01]  /*79a0*/  LEA R12, P6, R13.reuse, R0, 0x2 ;  /* 0x000000000d0c7211 */ /* 0x040fe200078c10ff */
[----:B------:R3:W-:Y:S01]  /*79b0*/  @P1 STG.E [R4.64], R23 ;  /* 0x0000001704001986 */ /* 0x0007e2000c101904 */
[----:B--2---:R-:W-:-:S02]  /*79c0*/  IADD3 R9, R13, c[0x0][0x198], RZ ;  /* 0x000066000d097a10 */ /* 0x004fc40007ffe0ff */
[----:B------:R-:W-:Y:S02]  /*79d0*/  ISETP.LT.AND P3, PT, R20, c[0x0][0x17c], !P0 ;  /* 0x00005f0014007a0c */ /* 0x000fe40004761270 */
[----:B------:R-:W-:Y:S02]  /*79e0*/  IADD3 R20, R2, 0x1c, RZ ;  /* 0x0000001c02147810 */ /* 0x000fe40007ffe0ff */
[----:B------:R-:W-:Y:S02]  /*79f0*/  LEA.HI.X.SX32 R13, R13, R3, 0x2, P6 ;  /* 0x000000030d0d7211 */ /* 0x000fe400030f16ff */
[C---:B------:R-:W-:Y:S02]  /*7a00*/  LEA R8, P6, R9.reuse, R0, 0x2 ;  /* 0x0000000009087211 */ /* 0x040fe400078c10ff */
[----:B------:R-:W-:Y:S01]  /*7a10*/  IADD3 R21, R9, c[0x0][0x198], RZ ;  /* 0x0000660009157a10 */ /* 0x000fe20007ffe0ff */
[----:B------:R2:W-:Y:S01]  /*7a20*/  @P4 STG.E [R12.64], R18 ;  /* 0x000000120c004986 */ /* 0x0005e2000c101904 */
[----:B------:R-:W-:-:S02]  /*7a30*/  ISETP.LT.AND P1, PT, R20, c[0x0][0x17c], !P0 ;  /* 0x00005f0014007a0c */ /* 0x000fc40004721270 */
[----:B------:R-:W-:Y:S02]  /*7a40*/  IADD3 R20, R2, 0x1d, RZ ;  /* 0x0000001d02147810 */ /* 0x000fe40007ffe0ff */
[----:B------:R-:W-:Y:S02]  /*7a50*/  LEA.HI.X.SX32 R9, R9, R3, 0x2, P6 ;  /* 0x0000000309097211 */ /* 0x000fe400030f16ff */
[C---:B-1----:R-:W-:Y:S02]  /*7a60*/  LEA R16, P6, R21.reuse, R0, 0x2 ;  /* 0x0000000015107211 */ /* 0x042fe400078c10ff */
[----:B------:R-:W-:Y:S01]  /*7a70*/  ISETP.LT.AND P4, PT, R20, c[0x0][0x17c], !P0 ;  /* 0x00005f0014007a0c */ /* 0x000fe20004781270 */
[----:B------:R1:W-:Y:S01]  /*7a80*/  @P2 STG.E [R8.64], R19 ;  /* 0x0000001308002986 */ /* 0x0003e2000c101904 */
[----:B---3--:R-:W-:Y:S02]  /*7a90*/  IADD3 R4, R2, 0x1e, RZ ;  /* 0x0000001e02047810 */ /* 0x008fe40007ffe0ff */
[----:B------:R-:W-:-:S02]  /*7aa0*/  IADD3 R20, R21, c[0x0][0x198], RZ ;  /* 0x0000660015147a10 */ /* 0x000fc40007ffe0ff */
[----:B------:R-:W-:Y:S02]  /*7ab0*/  LEA.HI.X.SX32 R17, R21, R3, 0x2, P6 ;  /* 0x0000000315117211 */ /* 0x000fe400030f16ff */
[----:B------:R-:W-:Y:S02]  /*7ac0*/  ISETP.LT.AND P2, PT, R4, c[0x0][0x17c], !P0 ;  /* 0x00005f0004007a0c */ /* 0x000fe40004741270 */
[----:B------:R-:W-:Y:S01]  /*7ad0*/  IADD3 R5, R2, 0x1f, RZ ;  /* 0x0000001f02057810 */ /* 0x000fe20007ffe0ff */
[----:B------:R-:W-:Y:S01]  /*7ae0*/  @P3 STG.E [R16.64], R14 ;  /* 0x0000000e10003986 */ /* 0x000fe2000c101904 */
[C---:B------:R-:W-:Y:S02]  /*7af0*/  LEA R4, P6, R20.reuse, R0, 0x2 ;  /* 0x0000000014047211 */ /* 0x040fe400078c10ff */
[----:B--2---:R-:W-:Y:S02]  /*7b00*/  IADD3 R13, R20, c[0x0][0x198], RZ ;  /* 0x00006600140d7a10 */ /* 0x004fe40007ffe0ff */
[----:B------:R-:W-:-:S02]  /*7b10*/  ISETP.LT.AND P3, PT, R5, c[0x0][0x17c], !P0 ;  /* 0x00005f0005007a0c */ /* 0x000fc40004761270 */
[-C--:B------:R-:W-:Y:S02]  /*7b20*/  LEA.HI.X.SX32 R5, R20, R3.reuse, 0x2, P6 ;  /* 0x0000000314057211 */ /* 0x080fe400030f16ff */
[CC--:B------:R-:W-:Y:S01]  /*7b30*/  LEA R12, P6, R13.reuse, R0.reuse, 0x2 ;  /* 0x000000000d0c7211 */ /* 0x0c0fe200078c10ff */
[----:B------:R-:W2:Y:S01]  /*7b40*/  LDS.128 R20, [R234] ;  /* 0x00000000ea147984 */ /* 0x000ea20000000c00 */
[C---:B-1----:R-:W-:Y:S02]  /*7b50*/  IADD3 R19, R13.reuse, c[0x0][0x198], RZ ;  /* 0x000066000d137a10 */ /* 0x042fe40007ffe0ff */
[----:B------:R-:W-:Y:S01]  /*7b60*/  LEA.HI.X.SX32 R13, R13, R3, 0x2, P6 ;  /* 0x000000030d0d7211 */ /* 0x000fe200030f16ff */
[----:B------:R1:W-:Y:S01]  /*7b70*/  @P5 STG.E [R4.64], R15 ;  /* 0x0000000f04005986 */ /* 0x0003e2000c101904 */
[----:B------:R-:W-:Y:S02]  /*7b80*/  IADD3 R9, R2, 0x21, RZ ;  /* 0x0000002102097810 */ /* 0x000fe40007ffe0ff */
[C---:B------:R-:W-:Y:S01]  /*7b90*/  LEA R8, P6, R19.reuse, R0, 0x2 ;  /* 0x0000000013087211 */ /* 0x040fe200078c10ff */
[----:B------:R-:W-:Y:S01]  /*7ba0*/  @P1 STG.E [R12.64], R10 ;  /* 0x0000000a0c001986 */ /* 0x000fe2000c101904 */
[----:B------:R-:W-:-:S02]  /*7bb0*/  IADD3 R25, R19, c[0x0][0x198], RZ ;  /* 0x0000660013197a10 */ /* 0x000fc40007ffe0ff */
[----:B------:R-:W-:Y:S01]  /*7bc0*/  ISETP.LT.AND P1, PT, R9, c[0x0][0x17c], !P0 ;  /* 0x00005f0009007a0c */ /* 0x000fe20004721270 */
[----:B------:R-:W-:Y:S01]  /*7bd0*/  LDS.128 R232, [R234+0x800] ;  /* 0x00080000eae87984 */ /* 0x000fe20000000c00 */
[----:B------:R-:W-:Y:S02]  /*7be0*/  IADD3 R18, R2, 0x20, RZ ;  /* 0x0000002002127810 */ /* 0x000fe40007ffe0ff */
[----:B------:R-:W-:Y:S02]  /*7bf0*/  LEA.HI.X.SX32 R9, R19, R3, 0x2, P6 ;  /* 0x0000000313097211 */ /* 0x000fe400030f16ff */
[C---:B------:R-:W-:Y:S02]  /*7c00*/  LEA R24, P6, R25.reuse, R0, 0x2 ;  /* 0x0000000019187211 */ /* 0x040fe400078c10ff */
[----:B-1----:R-:W-:Y:S01]  /*7c10*/  IADD3 R15, R25, c[0x0][0x198], RZ ;  /* 0x00006600190f7a10 */ /* 0x002fe20007ffe0ff */
[----:B------:R1:W-:Y:S01]  /*7c20*/  @P4 STG.E [R8.64], R11 ;  /* 0x0000000b08004986 */ /* 0x0003e2000c101904 */
[----:B------:R-:W-:-:S02]  /*7c30*/  ISETP.LT.AND P5, PT, R18, c[0x0][0x17c], !P0 ;  /* 0x00005f0012007a0c */ /* 0x000fc400047a1270 */
[----:B------:R-:W-:Y:S01]  /*7c40*/  LEA.HI.X.SX32 R25, R25, R3, 0x2, P6 ;  /* 0x0000000319197211 */ /* 0x000fe200030f16ff */
[----:B------:R-:W3:Y:S01]  /*7c50*/  LDS.128 R16, [R38] ;  /* 0x0000000026107984 */ /* 0x000ee20000000c00 */
[C---:B------:R-:W-:Y:S02]  /*7c60*/  IADD3 R5, R2.reuse, 0x23, RZ ;  /* 0x0000002302057810 */ /* 0x040fe40007ffe0ff */
[C---:B------:R-:W-:Y:S01]  /*7c70*/  LEA R4, P6, R15.reuse, R0, 0x2 ;  /* 0x000000000f047211 */ /* 0x040fe200078c10ff */
[----:B------:R4:W-:Y:S01]  /*7c80*/  @P2 STG.E [R24.64], R6 ;  /* 0x0000000618002986 */ /* 0x0009e2000c101904 */
[----:B------:R-:W-:Y:S02]  /*7c90*/  IADD3 R27, R15, c[0x0][0x198], RZ ;  /* 0x000066000f1b7a10 */ /* 0x000fe40007ffe0ff */
[----:B------:R-:W-:Y:S02]  /*7ca0*/  IADD3 R14, R2, 0x22, RZ ;  /* 0x00000022020e7810 */ /* 0x000fe40007ffe0ff */
[----:B------:R-:W-:-:S02]  /*7cb0*/  ISETP.LT.AND P2, PT, R5, c[0x0][0x17c], !P0 ;  /* 0x00005f0005007a0c */ /* 0x000fc40004741270 */
[-C--:B------:R-:W-:Y:S02]  /*7cc0*/  LEA.HI.X.SX32 R5, R15, R3.reuse, 0x2, P6 ;  /* 0x000000030f057211 */ /* 0x080fe400030f16ff */
[C---:B------:R-:W-:Y:S02]  /*7cd0*/  LEA R26, P6, R27.reuse, R0, 0x2 ;  /* 0x000000001b1a7211 */ /* 0x040fe400078c10ff */
[C---:B-1----:R-:W-:Y:S01]  /*7ce0*/  IADD3 R8, R27.reuse, c[0x0][0x198], RZ ;  /* 0x000066001b087a10 */ /* 0x042fe20007ffe0ff */
[----:B------:R1:W-:Y:S01]  /*7cf0*/  @P3 STG.E [R4.64], R7 ;  /* 0x0000000704003986 */ /* 0x0003e2000c101904 */
[----:B------:R-:W-:Y:S02]  /*7d00*/  ISETP.LT.AND P4, PT, R14, c[0x0][0x17c], !P0 ;  /* 0x00005f000e007a0c */ /* 0x000fe40004781270 */
[----:B------:R-:W-:Y:S01]  /*7d10*/  IADD3 R10, R2, 0x24, RZ ;  /* 0x00000024020a7810 */ /* 0x000fe20007ffe0ff */
[----:B------:R-:W5:Y:S01]  /*7d20*/  LDS.128 R12, [R37] ;  /* 0x00000000250c7984 */ /* 0x000f620000000c00 */
[----:B------:R-:W-:-:S02]  /*7d30*/  LEA.HI.X.SX32 R27, R27, R3, 0x2, P6 ;  /* 0x000000031b1b7211 */ /* 0x000fc400030f16ff */
[-C--:B----4-:R-:W-:Y:S02]  /*7d40*/  LEA R24, P6, R8, R0.reuse, 0x2 ;  /* 0x0000000008187211 */ /* 0x090fe400078c10ff */
[----:B------:R-:W-:Y:S01]  /*7d50*/  ISETP.LT.AND P3, PT, R10, c[0x0][0x17c], !P0 ;  /* 0x00005f000a007a0c */ /* 0x000fe20004761270 */
[----:B--2---:R2:W-:Y:S01]  /*7d60*/  @P5 STG.E [R26.64], R20 ;  /* 0x000000141a005986 */ /* 0x0045e2000c101904 */
[C---:B------:R-:W-:Y:S02]  /*7d70*/  IADD3 R29, R8.reuse, c[0x0][0x198], RZ ;  /* 0x00006600081d7a10 */ /* 0x040fe40007ffe0ff */
[----:B------:R-:W-:Y:S02]  /*7d80*/  LEA.HI.X.SX32 R25, R8, R3, 0x2, P6 ;  /* 0x0000000308197211 */ /* 0x000fe400030f16ff */
[----:B------:R-:W4:Y:S01]  /*7d90*/  LDS.128 R8, [R36] ;  /* 0x0000000024087984 */ /* 0x000f220000000c00 */
[----:B------:R-:W-:Y:S02]  /*7da0*/  IADD3 R6, R2, 0x25, RZ ;  /* 0x0000002502067810 */ /* 0x000fe40007ffe0ff */
[----:B------:R-:W-:Y:S01]  /*7db0*/  LEA R28, P6, R29, R0, 0x2 ;  /* 0x000000001d1c7211 */ /* 0x000fe200078c10ff */
[----:B------:R-:W-:Y:S01]  /*7dc0*/  @P1 STG.E [R24.64], R21 ;  /* 0x0000001518001986 */ /* 0x000fe2000c101904 */
[----:B------:R-:W-:-:S02]  /*7dd0*/  ISETP.LT.AND P5, PT, R6, c[0x0][0x17c], !P0 ;  /* 0x00005f0006007a0c */ /* 0x000fc400047a1270 */
[----:B------:R-:W-:Y:S02]  /*7de0*/  IADD3 R6, R2, 0x26, RZ ;  /* 0x0000002602067810 */ /* 0x000fe40007ffe0ff */
[C---:B-1----:R-:W-:Y:S02]  /*7df0*/  IADD3 R5, R29.reuse, c[0x0][0x198], RZ ;  /* 0x000066001d057a10 */ /* 0x042fe40007ffe0ff */
[----:B------:R-:W-:Y:S02]  /*7e00*/  LEA.HI.X.SX32 R29, R29, R3, 0x2, P6 ;  /* 0x000000031d1d7211 */ /* 0x000fe400030f16ff */
[----:B------:R-:W-:Y:S02]  /*7e10*/  ISETP.LT.AND P1, PT, R6, c[0x0][0x17c], !P0 ;  /* 0x00005f0006007a0c */ /* 0x000fe40004721270 */
[C---:B--2---:R-:W-:Y:S01]  /*7e20*/  LEA R26, P6, R5.reuse, R0, 0x2 ;  /* 0x00000000051a7211 */ /* 0x044fe200078c10ff */
[----:B---3--:R1:W-:Y:S01]  /*7e30*/  @P4 STG.E [R28.64], R16 ;  /* 0x000000101c004986 */ /* 0x0083e2000c101904 */
[----:B------:R-:W-:-:S02]  /*7e40*/  IADD3 R6, R5, c[0x0][0x198], RZ ;  /* 0x0000660005067a10 */ /* 0x000fc40007ffe0ff */
[----:B------:R-:W-:Y:S02]  /*7e50*/  IADD3 R4, R2, 0x27, RZ ;  /* 0x0000002702047810 */ /* 0x000fe40007ffe0ff */
[----:B------:R-:W-:Y:S02]  /*7e60*/  LEA.HI.X.SX32 R27, R5, R3, 0x2, P6 ;  /* 0x00000003051b7211 */ /* 0x000fe400030f16ff */
[C---:B------:R-:W-:Y:S02]  /*7e70*/  LEA R30, P6, R6.reuse, R0, 0x2 ;  /* 0x00000000061e7211 */ /* 0x040fe400078c10ff */
[----:B------:R-:W-:Y:S01]  /*7e80*/  IADD3 R5, R6, c[0x0][0x198], RZ ;  /* 0x0000660006057a10 */ /* 0x000fe20007ffe0ff */
[----:B------:R-:W-:Y:S01]  /*7e90*/  @P2 STG.E [R26.64], R17 ;  /* 0x000000111a002986 */ /* 0x000fe2000c101904 */
[----:B------:R-:W-:Y:S02]  /*7ea0*/  ISETP.LT.AND P4, PT, R4, c[0x0][0x17c], !P0 ;  /* 0x00005f0004007a0c */ /* 0x000fe40004781270 */
[----:B------:R-:W-:-:S02]  /*7eb0*/  IADD3 R4, R2, 0x28, RZ ;  /* 0x0000002802047810 */ /* 0x000fc40007ffe0ff */
[-C--:B------:R-:W-:Y:S02]  /*7ec0*/  LEA.HI.X.SX32 R31, R6, R3.reuse, 0x2, P6 ;  /* 0x00000003061f7211 */ /* 0x080fe400030f16ff */
[CC--:B------:R-:W-:Y:S02]  /*7ed0*/  LEA R20, P6, R5.reuse, R0.reuse, 0x2 ;  /* 0x0000000005147211 */ /* 0x0c0fe400078c10ff */
[C---:B-1----:R-:W-:Y:S01]  /*7ee0*/  IADD3 R29, R5.reuse, c[0x0][0x198], RZ ;  /* 0x00006600051d7a10 */ /* 0x042fe20007ffe0ff */
[----:B-----5:R1:W-:Y:S01]  /*7ef0*/  @P3 STG.E [R30.64], R12 ;  /* 0x0000000c1e003986 */ /* 0x0203e2000c101904 */
[----:B------:R-:W-:Y:S02]  /*7f00*/  ISETP.LT.AND P2, PT, R4, c[0x0][0x17c], !P0 ;  /* 0x00005f0004007a0c */ /* 0x000fe40004741270 */
[----:B------:R-:W-:Y:S02]  /*7f10*/  LEA.HI.X.SX32 R21, R5, R3, 0x2, P6 ;  /* 0x0000000305157211 */ /* 0x000fe400030f16ff */
[C---:B------:R-:W-:Y:S01]  /*7f20*/  IADD3 R32, R29.reuse, c[0x0][0x198], RZ ;  /* 0x000066001d207a10 */ /* 0x040fe20007ffe0ff */
[----:B------:R-:W2:Y:S01]  /*7f30*/  LDS.128 R4, [R38+0x800] ;  /* 0x0008000026047984 */ /* 0x000ea20000000c00 */
[----:B------:R-:W-:-:S02]  /*7f40*/  LEA R28, P6, R29, R0, 0x2 ;  /* 0x000000001d1c7211 */ /* 0x000fc400078c10ff */
[C---:B------:R-:W-:Y:S01]  /*7f50*/  IADD3 R25, R2.reuse, 0x29, RZ ;  /* 0x0000002902197810 */ /* 0x040fe20007ffe0ff */
[----:B------:R3:W-:Y:S01]  /*7f60*/  @P5 STG.E [R20.64], R13 ;  /* 0x0000000d14005986 */ /* 0x0007e2000c101904 */
[----:B------:R-:W-:Y:S02]  /*7f70*/  IADD3 R24, R2, 0x2a, RZ ;  /* 0x0000002a02187810 */ /* 0x000fe40007ffe0ff */
[C---:B------:R-:W-:Y:S02]  /*7f80*/  LEA R16, P3, R32.reuse, R0, 0x2 ;  /* 0x0000000020107211 */ /* 0x040fe400078610ff */
[-C--:B------:R-:W-:Y:S02]  /*7f90*/  LEA.HI.X.SX32 R29, R29, R3.reuse, 0x2, P6 ;  /* 0x000000031d1d7211 */ /* 0x080fe400030f16ff */
[C---:B-1----:R-:W-:Y:S02]  /*7fa0*/  IADD3 R12, R32.reuse, c[0x0][0x198], RZ ;  /* 0x00006600200c7a10 */ /* 0x042fe40007ffe0ff */
[----:B------:R-:W-:Y:S01]  /*7fb0*/  LEA.HI.X.SX32 R17, R32, R3, 0x2, P3 ;  /* 0x0000000320117211 */ /* 0x000fe200018f16ff */
[----:B----4-:R1:W-:Y:S01]  /*7fc0*/  @P1 STG.E [R28.64], R8 ;  /* 0x000000081c001986 */ /* 0x0103e2000c101904 */
[----:B------:R-:W-:-:S02]  /*7fd0*/  ISETP.LT.AND P5, PT, R25, c[0x0][0x17c], !P0 ;  /* 0x00005f0019007a0c */ /* 0x000fc400047a1270 */
[----:B------:R-:W-:Y:S01]  /*7fe0*/  ISETP.LT.AND P3, PT, R24, c[0x0][0x17c], !P0 ;  /* 0x00005f0018007a0c */ /* 0x000fe20004761270 */
[----:B------:R4:W-:Y:S01]  /*7ff0*/  @P4 STG.E [R16.64], R9 ;  /* 0x0000000910004986 */ /* 0x0009e2000c101904 */
[C---:B------:R-:W-:Y:S02]  /*8000*/  LEA R32, P1, R12.reuse, R0, 0x2 ;  /* 0x000000000c207211 */ /* 0x040fe400078210ff */
[----:B------:R-:W-:Y:S01]  /*8010*/  IADD3 R31, R12, c[0x0][0x198], RZ ;  /* 0x000066000c1f7a10 */ /* 0x000fe20007ffe0ff */
[----:B------:R-:W5:Y:S01]  /*8020*/  LDS.128 R24, [R37+0x800] ;  /* 0x0008000025187984 */ /* 0x000f620000000c00 */
[C---:B------:R-:W-:Y:S02]  /*8030*/  IADD3 R30, R2.reuse, 0x2b, RZ ;  /* 0x0000002b021e7810 */ /* 0x040fe40007ffe0ff */
[----:B---3--:R-:W-:Y:S02]  /*8040*/  IADD3 R13, R2, 0x2c, RZ ;  /* 0x0000002c020d7810 */ /* 0x008fe40007ffe0ff */
[----:B------:R-:W-:-:S02]  /*8050*/  LEA.HI.X.SX32 R33, R12, R3, 0x2, P1 ;  /* 0x000000030c217211 */ /* 0x000fc400008f16ff */
[----:B------:R-:W-:Y:S02]  /*8060*/  LEA R12, P6, R31, R0, 0x2 ;  /* 0x000000001f0c7211 */ /* 0x000fe400078c10ff */
[----:B------:R-:W-:Y:S01]  /*8070*/  ISETP.LT.AND P1, PT, R13, c[0x0][0x17c], !P0 ;  /* 0x00005f000d007a0c */ /* 0x000fe20004721270 */
[----:B------:R-:W-:Y:S01]  /*8080*/  @P2 STG.E [R32.64], R232 ;  /* 0x000000e820002986 */ /* 0x000fe2000c101904 */
[----:B------:R-:W-:Y:S02]  /*8090*/  ISETP.LT.AND P4, PT, R30, c[0x0][0x17c], !P0 ;  /* 0x00005f001e007a0c */ /* 0x000fe40004781270 */
[C---:B------:R-:W-:Y:S02]  /*80a0*/  IADD3 R21, R31.reuse, c[0x0][0x198], RZ ;  /* 0x000066001f157a10 */ /* 0x040fe40007ffe0ff */
[----:B------:R-:W-:Y:S02]  /*80b0*/  LEA.HI.X.SX32 R13, R31, R3, 0x2, P6 ;  /* 0x000000031f0d7211 */ /* 0x000fe400030f16ff */
[----:B------:R-:W3:Y:S01]  /*80c0*/  LDS.128 R28, [R36+0x800] ;  /* 0x00080000241c7984 */ /* 0x000ee20000000c00 */
[----:B------:R-:W-:-:S02]  /*80d0*/  IADD3 R34, R21, c[0x0][0x198], RZ ;  /* 0x0000660015227a10 */ /* 0x000fc40007ffe0ff */
[CC--:B-1----:R-:W-:Y:S01]  /*80e0*/  LEA R8, P2, R21.reuse, R0.reuse, 0x2 ;  /* 0x0000000015087211 */ /* 0x0c2fe200078410ff */
[----:B------:R1:W-:Y:S01]  /*80f0*/  @P5 STG.E [R12.64], R233 ;  /* 0x000000e90c005986 */ /* 0x0003e2000c101904 */
[----:B----4-:R-:W-:Y:S02]  /*8100*/  IADD3 R17, R2, 0x2d, RZ ;  /* 0x0000002d02117810 */ /* 0x010fe40007ffe0ff */
[C---:B------:R-:W-:Y:S02]  /*8110*/  LEA R16, P6, R34.reuse, R0, 0x2 ;  /* 0x0000000022107211 */ /* 0x040fe400078c10ff */
[-C--:B------:R-:W-:Y:S02]  /*8120*/  LEA.HI.X.SX32 R9, R21, R3.reuse, 0x2, P2 ;  /* 0x0000000315097211 */ /* 0x080fe400010f16ff */
[----:B------:R-:W-:Y:S02]  /*8130*/  ISETP.LT.AND P5, PT, R17, c[0x0][0x17c], !P0 ;  /* 0x00005f0011007a0c */ /* 0x000fe400047a1270 */
[C---:B------:R-:W-:Y:S01]  /*8140*/  LEA.HI.X.SX32 R17, R34.reuse, R3, 0x2, P6 ;  /* 0x0000000322117211 */ /* 0x040fe200030f16ff */
[----:B--2---:R-:W-:Y:S01]  /*8150*/  @P3 STG.E [R8.64], R4 ;  /* 0x0000000408003986 */ /* 0x004fe2000c101904 */
[----:B------:R-:W-:-:S02]  /*8160*/  IADD3 R34, R34, c[0x0][0x198], RZ ;  /* 0x0000660022227a10 */ /* 0x000fc40007ffe0ff */
[----:B------:R-:W-:Y:S01]  /*8170*/  IADD3 R20, R2, 0x2e, RZ ;  /* 0x0000002e02147810 */ /* 0x000fe20007ffe0ff */
[----:B------:R2:W-:Y:S01]  /*8180*/  @P4 STG.E [R16.64], R5 ;  /* 0x0000000510004986 */ /* 0x0005e2000c101904 */
[C---:B-1----:R-:W-:Y:S02]  /*8190*/  LEA R12, P3, R34.reuse, R0, 0x2 ;  /* 0x00000000220c7211 */ /* 0x042fe400078610ff */
[C---:B------:R-:W-:Y:S02]  /*81a0*/  IADD3 R33, R34.reuse, c[0x0][0x198], RZ ;  /* 0x0000660022217a10 */ /* 0x040fe40007ffe0ff */
[----:B------:R-:W-:Y:S02]  /*81b0*/  LEA.HI.X.SX32 R13, R34, R3, 0x2, P3 ;  /* 0x00000003220d7211 */ /* 0x000fe400018f16ff */
[----:B------:R-:W-:Y:S02]  /*81c0*/  IADD3 R34, R33, c[0x0][0x198], RZ ;  /* 0x0000660021227a10 */ /* 0x000fe40007ffe0ff */
[----:B------:R-:W-:Y:S01]  /*81d0*/  ISETP.LT.AND P2, PT, R20, c[0x0][0x17c], !P0 ;  /* 0x00005f0014007a0c */ /* 0x000fe20004741270 */
[----:B-----5:R1:W-:Y:S01]  /*81e0*/  @P1 STG.E [R12.64], R24 ;  /* 0x000000180c001986 */ /* 0x0203e2000c101904 */
[----:B------:R-:W-:-:S02]  /*81f0*/  IADD3 R21, R2, 0x2f, RZ ;  /* 0x0000002f02157810 */ /* 0x000fc40007ffe0ff */
[-C--:B------:R-:W-:Y:S02]  /*8200*/  LEA R20, P6, R33, R0.reuse, 0x2 ;  /* 0x0000000021147211 */ /* 0x080fe400078c10ff */
[C---:B--2---:R-:W-:Y:S02]  /*8210*/  IADD3 R17, R34.reuse, c[0x0][0x198], RZ ;  /* 0x0000660022117a10 */ /* 0x044fe40007ffe0ff */
[----:B------:R-:W-:Y:S02]  /*8220*/  ISETP.LT.AND P4, PT, R21, c[0x0][0x17c], !P0 ;  /* 0x00005f0015007a0c */ /* 0x000fe40004781270 */
[----:B------:R-:W-:Y:S02]  /*8230*/  LEA R4, P1, R34, R0, 0x2 ;  /* 0x0000000022047211 */ /* 0x000fe400078210ff */
[----:B------:R-:W-:Y:S02]  /*8240*/  LEA.HI.X.SX32 R21, R33, R3, 0x2, P6 ;  /* 0x0000000321157211 */ /* 0x000fe400030f16ff */
[----:B------:R-:W-:-:S02]  /*8250*/  IADD3 R32, R2, 0x30, RZ ;  /* 0x0000003002207810 */ /* 0x000fc40007ffe0ff */
[----:B------:R-:W-:Y:S01]  /*8260*/  IADD3 R9, R2, 0x31, RZ ;  /* 0x0000003102097810 */ /* 0x000fe20007ffe0ff */
[----:B------:R2:W-:Y:S01]  /*8270*/  @P5 STG.E [R20.64], R25 ;  /* 0x0000001914005986 */ /* 0x0005e2000c101904 */
[C---:B-1----:R-:W-:Y:S02]  /*8280*/  IADD3 R13, R17.reuse, c[0x0][0x198], RZ ;  /* 0x00006600110d7a10 */ /* 0x042fe40007ffe0ff */
[----:B------:R-:W-:Y:S02]  /*8290*/  LEA R8, P6, R17, R0, 0x2 ;  /* 0x0000000011087211 */ /* 0x000fe400078c10ff */
[----:B------:R-:W-:Y:S02]  /*82a0*/  LEA.HI.X.SX32 R5, R34, R3, 0x2, P1 ;  /* 0x0000000322057211 */ /* 0x000fe400008f16ff */
[----:B------:R-:W-:Y:S02]  /*82b0*/  ISETP.LT.AND P3, PT, R32, c[0x0][0x17c], !P0 ;  /* 0x00005f0020007a0c */ /* 0x000fe40004761270 */
[----:B------:R-:W-:Y:S01]  /*82c0*/  IADD3 R16, R2, 0x32, RZ ;  /* 0x0000003202107810 */ /* 0x000fe20007ffe0ff */
[----:B---3--:R-:W-:Y:S01]  /*82d0*/  @P2 STG.E [R4.64], R28 ;  /* 0x0000001c04002986 */ /* 0x008fe2000c101904 */
[----:B------:R-:W-:-:S02]  /*82e0*/  ISETP.LT.AND P5, PT, R9, c[0x0][0x17c], !P0 ;  /* 0x00005f0009007a0c */ /* 0x000fc400047a1270 */
[----:B--2---:R-:W-:Y:S02]  /*82f0*/  IADD3 R21, R13, c[0x0][0x198], RZ ;  /* 0x000066000d157a10 */ /* 0x004fe40007ffe0ff */
[----:B------:R-:W-:Y:S02]  /*8300*/  LEA.HI.X.SX32 R9, R17, R3, 0x2, P6 ;  /* 0x0000000311097211 */ /* 0x000fe400030f16ff */
[----:B------:R-:W-:Y:S02]  /*8310*/  ISETP.LT.AND P1, PT, R16, c[0x0][0x17c], !P0 ;  /* 0x00005f0010007a0c */ /* 0x000fe40004721270 */
[-C--:B------:R-:W-:Y:S01]  /*8320*/  LEA R12, P2, R13, R0.reuse, 0x2 ;  /* 0x000000000d0c7211 */ /* 0x080fe200078410ff */
[----:B------:R1:W-:Y:S01]  /*8330*/  @P4 STG.E [R8.64], R29 ;  /* 0x0000001d08004986 */ /* 0x0003e2000c101904 */
[----:B------:R-:W-:Y:S02]  /*8340*/  IADD3 R17, R2, 0x33, RZ ;  /* 0x0000003302117810 */ /* 0x000fe40007ffe0ff */
[----:B------:R-:W-:-:S02]  /*8350*/  LEA R16, P6, R21, R0, 0x2 ;  /* 0x0000000015107211 */ /* 0x000fc400078c10ff */
[----:B------:R-:W-:Y:S02]  /*8360*/  IADD3 R24, R21, c[0x0][0x198], RZ ;  /* 0x0000660015187a10 */ /* 0x000fe40007ffe0ff */
[-C--:B------:R-:W-:Y:S02]  /*8370*/  LEA.HI.X.SX32 R13, R13, R3.reuse, 0x2, P2 ;  /* 0x000000030d0d7211 */ /* 0x080fe400010f16ff */
[----:B------:R-:W-:Y:S02]  /*8380*/  ISETP.LT.AND P4, PT, R17, c[0x0][0x17c], !P0 ;  /* 0x00005f0011007a0c */ /* 0x000fe40004781270 */
[----:B------:R-:W-:Y:S01]  /*8390*/  LEA.HI.X.SX32 R17, R21, R3, 0x2, P6 ;  /* 0x0000000315117211 */ /* 0x000fe200030f16ff */
[----:B------:R2:W-:Y:S01]  /*83a0*/  @P3 STG.E [R12.64], R22 ;  /* 0x000000160c003986 */ /* 0x0005e2000c101904 */
[----:B------:R-:W-:Y:S02]  /*83b0*/  IADD3 R21, R24, c[0x0][0x198], RZ ;  /* 0x0000660018157a10 */ /* 0x000fe40007ffe0ff */
[----:B-1----:R-:W-:Y:S01]  /*83c0*/  IADD3 R9, R2, 0x35, RZ ;  /* 0x0000003502097810 */ /* 0x002fe20007ffe0ff */
[----:B------:R1:W-:Y:S01]  /*83d0*/  @P5 STG.E [R16.64], R23 ;  /* 0x0000001710005986 */ /* 0x0003e2000c101904 */
[----:B------:R-:W-:-:S02]  /*83e0*/  LEA R4, P3, R24, R0, 0x2 ;  /* 0x0000000018047211 */ /* 0x000fc400078610ff */
[----:B------:R-:W-:Y:S02]  /*83f0*/  LEA R8, P6, R21, R0, 0x2 ;  /* 0x0000000015087211 */ /* 0x000fe400078c10ff */
[----:B------:R-:W-:Y:S02]  /*8400*/  IADD3 R20, R2, 0x34, RZ ;  /* 0x0000003402147810 */ /* 0x000fe40007ffe0ff */
[----:B------:R-:W-:Y:S02]  /*8410*/  ISETP.LT.AND P5, PT, R9, c[0x0][0x17c], !P0 ;  /* 0x00005f0009007a0c */ /* 0x000fe400047a1270 */
[-C--:B------:R-:W-:Y:S02]  /*8420*/  LEA.HI.X.SX32 R5, R24, R3.reuse, 0x2, P3 ;  /* 0x0000000318057211 */ /* 0x080fe400018f16ff */
[C---:B------:R-:W-:Y:S02]  /*8430*/  LEA.HI.X.SX32 R9, R21.reuse, R3, 0x2, P6 ;  /* 0x0000000315097211 */ /* 0x040fe400030f16ff */
[----:B------:R-:W-:Y:S01]  /*8440*/  IADD3 R21, R21, c[0x0][0x198], RZ ;  /* 0x0000660015157a10 */ /* 0x000fe20007ffe0ff */
[----:B------:R-:W-:Y:S01]  /*8450*/  @P1 STG.E [R4.64], R18 ;  /* 0x0000001204001986 */ /* 0x000fe2000c101904 */
[----:B------:R-:W-:-:S02]  /*8460*/  ISETP.LT.AND P2, PT, R20, c[0x0][0x17c], !P0 ;  /* 0x00005f0014007a0c */ /* 0x000fc40004741270 */
[C---:B--2---:R-:W-:Y:S01]  /*8470*/  IADD3 R22, R21.reuse, c[0x0][0x198], RZ ;  /* 0x0000660015167a10 */ /* 0x044fe20007ffe0ff */
[----:B------:R2:W-:Y:S01]  /*8480*/  @P4 STG.E [R8.64], R19 ;  /* 0x0000001308004986 */ /* 0x0005e2000c101904 */
[CC--:B------:R-:W-:Y:S02]  /*8490*/  LEA R12, P1, R21.reuse, R0.reuse, 0x2 ;  /* 0x00000000150c7211 */ /* 0x0c0fe400078210ff */
[----:B-1----:R-:W-:Y:S02]  /*84a0*/  IADD3 R17, R2, 0x37, RZ ;  /* 0x0000003702117810 */ /* 0x002fe40007ffe0ff */
[C---:B------:R-:W-:Y:S02]  /*84b0*/  LEA R16, P6, R22.reuse, R0, 0x2 ;  /* 0x0000000016107211 */ /* 0x040fe400078c10ff */
[----:B------:R-:W-:Y:S02]  /*84c0*/  LEA.HI.X.SX32 R13, R21, R3, 0x2, P1 ;  /* 0x00000003150d7211 */ /* 0x000fe400008f16ff */
[----:B------:R-:W-:-:S02]  /*84d0*/  IADD3 R21, R22, c[0x0][0x198], RZ ;  /* 0x0000660016157a10 */ /* 0x000fc40007ffe0ff */
[----:B------:R-:W-:Y:S01]  /*84e0*/  ISETP.LT.AND P4, PT, R17, c[0x0][0x17c], !P0 ;  /* 0x00005f0011007a0c */ /* 0x000fe20004781270 */
[----:B------:R-:W-:Y:S01]  /*84f0*/  @P2 STG.E [R12.64], R14 ;  /* 0x0000000e0c002986 */ /* 0x000fe2000c101904 */
[----:B------:R-:W-:Y:S02]  /*8500*/  LEA.HI.X.SX32 R17, R22, R3, 0x2, P6 ;  /* 0x0000000316117211 */ /* 0x000fe400030f16ff */
[C---:B--2---:R-:W-:Y:S02]  /*8510*/  IADD3 R19, R21.reuse, c[0x0][0x198], RZ ;  /* 0x0000660015137a10 */ /* 0x044fe40007ffe0ff */
[C---:B------:R-:W-:Y:S01]  /*8520*/  IADD3 R20, R2.reuse, 0x36, RZ ;  /* 0x0000003602147810 */ /* 0x040fe20007ffe0ff */
[----:B------:R1:W-:Y:S01]  /*8530*/  @P5 STG.E [R16.64], R15 ;  /* 0x0000000f10005986 */ /* 0x0003e2000c101904 */
[----:B------:R-:W-:Y:S02]  /*8540*/  LEA R4, P2, R21, R0, 0x2 ;  /* 0x0000000015047211 */ /* 0x000fe400078410ff */
[----:B------:R-:W-:-:S02]  /*8550*/  IADD3 R9, R2, 0x39, RZ ;  /* 0x0000003902097810 */ /* 0x000fc40007ffe0ff */
[----:B------:R-:W-:Y:S02]  /*8560*/  LEA R8, P5, R19, R0, 0x2 ;  /* 0x0000000013087211 */ /* 0x000fe400078a10ff */
[----:B------:R-:W-:Y:S02]  /*8570*/  ISETP.LT.AND P3, PT, R20, c[0x0][0x17c], !P0 ;  /* 0x00005f0014007a0c */ /* 0x000fe40004761270 */
[-C--:B------:R-:W-:Y:S02]  /*8580*/  LEA.HI.X.SX32 R5, R21, R3.reuse, 0x2, P2 ;  /* 0x0000000315057211 */ /* 0x080fe400010f16ff */
[----:B------:R-:W-:Y:S02]  /*8590*/  ISETP.LT.AND P2, PT, R9, c[0x0][0x17c], !P0 ;  /* 0x00005f0009007a0c */ /* 0x000fe40004741270 */
[C---:B------:R-:W-:Y:S02]  /*85a0*/  LEA.HI.X.SX32 R9, R19.reuse, R3, 0x2, P5 ;  /* 0x0000000313097211 */ /* 0x040fe400028f16ff */
[----:B------:R-:W-:-:S02]  /*85b0*/  IADD3 R19, R19, c[0x0][0x198], RZ ;  /* 0x0000660013137a10 */ /* 0x000fc40007ffe0ff */
[C---:B------:R-:W-:Y:S02]  /*85c0*/  IADD3 R18, R2.reuse, 0x3a, RZ ;  /* 0x0000003a02127810 */ /* 0x040fe40007ffe0ff */
[----:B------:R-:W-:Y:S01]  /*85d0*/  IADD3 R20, R2, 0x38, RZ ;  /* 0x0000003802147810 */ /* 0x000fe20007ffe0ff */
[----:B------:R-:W-:Y:S01]  /*85e0*/  @P3 STG.E [R4.64], R10 ;  /* 0x0000000a04003986 */ /* 0x000fe2000c101904 */
[----:B-1----:R-:W-:Y:S02]  /*85f0*/  IADD3 R17, R19, c[0x0][0x198], RZ ;  /* 0x0000660013117a10 */ /* 0x002fe40007ffe0ff */
[----:B------:R-:W-:Y:S01]  /*8600*/  ISETP.LT.AND P5, PT, R18, c[0x0][0x17c], !P0 ;  /* 0x00005f0012007a0c */ /* 0x000fe200047a1270 */
[----:B------:R1:W-:Y:S01]  /*8610*/  @P4 STG.E [R8.64], R11 ;  /* 0x0000000b08004986 */ /* 0x0003e2000c101904 */
[----:B------:R-:W-:Y:S02]  /*8620*/  ISETP.LT.AND P1, PT, R20, c[0x0][0x17c], !P0 ;  /* 0x00005f0014007a0c */ /* 0x000fe40004721270 */
[----:B------:R-:W-:-:S02]  /*8630*/  IADD3 R18, R17, c[0x0][0x198], RZ ;  /* 0x0000660011127a10 */ /* 0x000fc40007ffe0ff */
[-C--:B------:R-:W-:Y:S02]  /*8640*/  LEA R12, P3, R19, R0.reuse, 0x2 ;  /* 0x00000000130c7211 */ /* 0x080fe400078610ff */
[C---:B------:R-:W-:Y:S02]  /*8650*/  IADD3 R15, R2.reuse, 0x3b, RZ ;  /* 0x0000003b020f7810 */ /* 0x040fe40007ffe0ff */
[----:B------:R-:W-:Y:S02]  /*8660*/  LEA R14, P6, R17, R0, 0x2 ;  /* 0x00000000110e7211 */ /* 0x000fe400078c10ff */
[----:B------:R-:W-:Y:S02]  /*8670*/  IADD3 R16, R2, 0x3c, RZ ;  /* 0x0000003c02107810 */ /* 0x000fe40007ffe0ff */
[----:B-1----:R-:W-:Y:S02]  /*8680*/  IADD3 R9, R18, c[0x0][0x198], RZ ;  /* 0x0000660012097a10 */ /* 0x002fe40007ffe0ff */
[----:B------:R-:W-:-:S02]  /*8690*/  LEA.HI.X.SX32 R13, R19, R3, 0x2, P3 ;  /* 0x00000003130d7211 */ /* 0x000fc400018f16ff */
[----:B------:R-:W-:Y:S02]  /*86a0*/  IADD3 R11, R9, c[0x0][0x198], RZ ;  /* 0x00006600090b7a10 */ /* 0x000fe40007ffe0ff */
[----:B------:R-:W-:Y:S01]  /*86b0*/  ISETP.LT.AND P4, PT, R15, c[0x0][0x17c], !P0 ;  /* 0x00005f000f007a0c */ /* 0x000fe20004781270 */
[----:B------:R1:W-:Y:S01]  /*86c0*/  @P1 STG.E [R12.64], R234 ;  /* 0x000000ea0c001986 */ /* 0x0003e2000c101904 */
[----:B------:R-:W-:Y:S02]  /*86d0*/  LEA.HI.X.SX32 R15, R17, R3, 0x2, P6 ;  /* 0x00000003110f7211 */ /* 0x000fe400030f16ff */
[----:B------:R-:W-:Y:S02]  /*86e0*/  ISETP.LT.AND P3, PT, R16, c[0x0][0x17c], !P0 ;  /* 0x00005f0010007a0c */ /* 0x000fe40004761270 */
[----:B------:R-:W-:Y:S01]  /*86f0*/  LEA R8, P6, R9, R0, 0x2 ;  /* 0x0000000009087211 */ /* 0x000fe200078c10ff */
[----:B------:R2:W-:Y:S01]  /*8700*/  @P2 STG.E [R14.64], R235 ;  /* 0x000000eb0e002986 */ /* 0x0005e2000c101904 */
[----:B------:R-:W-:-:S02]  /*8710*/  IADD3 R16, R11, c[0x0][0x198], RZ ;  /* 0x000066000b107a10 */ /* 0x000fc40007ffe0ff */
[----:B------:R-:W-:Y:S02]  /*8720*/  IADD3 R5, R2, 0x3d, RZ ;  /* 0x0000003d02057810 */ /* 0x000fe40007ffe0ff */
[-C--:B------:R-:W-:Y:S02]  /*8730*/  LEA R4, P1, R18, R0.reuse, 0x2 ;  /* 0x0000000012047211 */ /* 0x080fe400078210ff */
[-C--:B------:R-:W-:Y:S02]  /*8740*/  LEA.HI.X.SX32 R9, R9, R3.reuse, 0x2, P6 ;  /* 0x0000000309097211 */ /* 0x080fe400030f16ff */
[----:B-1----:R-:W-:Y:S02]  /*8750*/  LEA R12, P6, R16, R0, 0x2 ;  /* 0x00000000100c7211 */ /* 0x002fe400078c10ff */
[----:B------:R-:W-:Y:S02]  /*8760*/  ISETP.LT.AND P2, PT, R5, c[0x0][0x17c], !P0 ;  /* 0x00005f0005007a0c */ /* 0x000fe40004741270 */
[----:B------:R-:W-:-:S02]  /*8770*/  LEA.HI.X.SX32 R5, R18, R3, 0x2, P1 ;  /* 0x0000000312057211 */ /* 0x000fc400008f16ff */
[C---:B------:R-:W-:Y:S02]  /*8780*/  LEA R10, P1, R11.reuse, R0, 0x2 ;  /* 0x000000000b0a7211 */ /* 0x040fe400078210ff */
[----:B--2---:R-:W-:Y:S01]  /*8790*/  IADD3 R15, R16, c[0x0][0x198], RZ ;  /* 0x00006600100f7a10 */ /* 0x004fe20007ffe0ff */
[----:B------:R1:W-:Y:S01]  /*87a0*/  @P5 STG.E [R4.64], R6 ;  /* 0x0000000604005986 */ /* 0x0003e2000c101904 */
[----:B------:R-:W-:Y:S02]  /*87b0*/  IADD3 R18, R2, 0x3e, RZ ;  /* 0x0000003e02127810 */ /* 0x000fe40007ffe0ff */
[-C--:B------:R-:W-:Y:S01]  /*87c0*/  LEA.HI.X.SX32 R13, R16, R3.reuse, 0x2, P6 ;  /* 0x00000003100d7211 */ /* 0x080fe200030f16ff */
[----:B------:R1:W-:Y:S01]  /*87d0*/  @P4 STG.E [R8.64], R7 ;  /* 0x0000000708004986 */ /* 0x0003e2000c101904 */
[----:B------:R-:W-:Y:S02]  /*87e0*/  IADD3 R16, R2, 0x3f, RZ ;  /* 0x0000003f02107810 */ /* 0x000fe40007ffe0ff */
[----:B------:R-:W-:-:S02]  /*87f0*/  LEA.HI.X.SX32 R11, R11, R3, 0x2, P1 ;  /* 0x000000030b0b7211 */ /* 0x000fc400008f16ff */
[----:B------:R-:W-:Y:S02]  /*8800*/  ISETP.LT.AND P1, PT, R18, c[0x0][0x17c], !P0 ;  /* 0x00005f0012007a0c */ /* 0x000fe40004721270 */
[----:B------:R-:W-:Y:S01]  /*8810*/  ISETP.LT.AND P0, PT, R16, c[0x0][0x17c], !P0 ;  /* 0x00005f0010007a0c */ /* 0x000fe20004701270 */
[----:B------:R1:W-:Y:S01]  /*8820*/  @P3 STG.E [R10.64], R26 ;  /* 0x0000001a0a003986 */ /* 0x0003e2000c101904 */
[CC--:B------:R-:W-:Y:S02]  /*8830*/  LEA R14, P6, R15.reuse, R0.reuse, 0x2 ;  /* 0x000000000f0e7211 */ /* 0x0c0fe400078c10ff */
[C---:B------:R-:W-:Y:S01]  /*8840*/  IADD3 R17, R15.reuse, c[0x0][0x198], RZ ;  /* 0x000066000f117a10 */ /* 0x040fe20007ffe0ff */
[----:B------:R1:W-:Y:S01]  /*8850*/  @P2 STG.E [R12.64], R27 ;  /* 0x0000001b0c002986 */ /* 0x0003e2000c101904 */
[----:B------:R-:W-:Y:S02]  /*8860*/  LEA.HI.X.SX32 R15, R15, R3, 0x2, P6 ;  /* 0x000000030f0f7211 */ /* 0x000fe400030f16ff */
[----:B------:R-:W-:-:S03]  /*8870*/  LEA R2, P6, R17, R0, 0x2 ;  /* 0x0000000011027211 */ /* 0x000fc600078c10ff */
[----:B------:R1:W-:Y:S01]  /*8880*/  @P1 STG.E [R14.64], R30 ;  /* 0x0000001e0e001986 */ /* 0x0003e2000c101904 */
[----:B------:R-:W-:Y:S01]  /*8890*/  LEA.HI.X.SX32 R3, R17, R3, 0x2, P6 ;  /* 0x0000000311037211 */ /* 0x000fe200030f16ff */
[----:B------:R-:W-:Y:S08]  /*88a0*/  @!P0 EXIT ;  /* 0x000000000000894d */ /* 0x000ff00003800000 */
[----:B------:R-:W-:Y:S01]  /*88b0*/  STG.E [R2.64], R31 ;  /* 0x0000001f02007986 */ /* 0x000fe2000c101904 */
[----:B------:R-:W-:Y:S05]  /*88c0*/  EXIT ;  /* 0x000000000000794d */ /* 0x000fea0003800000 */
.L_x_3:
[----:B------:R-:W-:-:S00]  /*88d0*/  BRA `(.L_x_3) ;  /* 0xfffffff000007947 */ /* 0x000fc0000383ffff */
[----:B------:R-:W-:-:S00]  /*88e0*/  NOP ;  /* 0x0000000000007918 */ /* 0x000fc00000000000 */
        /* <DEDUP_REMOVED lines=9> */
.L_x_4:


//--------------------- .nv.shared.matmul_kernel  --------------------------
	.section	.nv.shared.matmul_kernel,"aw",@nobits
	.sectionflags	@""
	.align	16
